//
// Generated by NVIDIA NVVM Compiler
//
// Compiler Build ID: CL-36424714
// Cuda compilation tools, release 13.0, V13.0.88
// Based on NVVM 20.0.0
//

.version 9.0
.target sm_100
.address_size 64

	// .globl	_Z23phaseD_attention_kernelPK6__halfS1_S1_PS_iiiiif
.extern .shared .align 16 .b8 smem_buffer[];

.visible .entry _Z23phaseD_attention_kernelPK6__halfS1_S1_PS_iiiiif(
	.param .u64 .ptr .align 1 _Z23phaseD_attention_kernelPK6__halfS1_S1_PS_iiiiif_param_0,
	.param .u64 .ptr .align 1 _Z23phaseD_attention_kernelPK6__halfS1_S1_PS_iiiiif_param_1,
	.param .u64 .ptr .align 1 _Z23phaseD_attention_kernelPK6__halfS1_S1_PS_iiiiif_param_2,
	.param .u64 .ptr .align 1 _Z23phaseD_attention_kernelPK6__halfS1_S1_PS_iiiiif_param_3,
	.param .u32 _Z23phaseD_attention_kernelPK6__halfS1_S1_PS_iiiiif_param_4,
	.param .u32 _Z23phaseD_attention_kernelPK6__halfS1_S1_PS_iiiiif_param_5,
	.param .u32 _Z23phaseD_attention_kernelPK6__halfS1_S1_PS_iiiiif_param_6,
	.param .u32 _Z23phaseD_attention_kernelPK6__halfS1_S1_PS_iiiiif_param_7,
	.param .u32 _Z23phaseD_attention_kernelPK6__halfS1_S1_PS_iiiiif_param_8,
	.param .f32 _Z23phaseD_attention_kernelPK6__halfS1_S1_PS_iiiiif_param_9
)
{
	.reg .pred 	%p<107>;
	.reg .b16 	%rs<38>;
	.reg .b32 	%r<385>;
	.reg .b32 	%f<329>;
	.reg .b64 	%rd<56>;

	ld.param.u64 	%rd17, [_Z23phaseD_attention_kernelPK6__halfS1_S1_PS_iiiiif_param_0];
	ld.param.u64 	%rd18, [_Z23phaseD_attention_kernelPK6__halfS1_S1_PS_iiiiif_param_1];
	ld.param.u64 	%rd19, [_Z23phaseD_attention_kernelPK6__halfS1_S1_PS_iiiiif_param_2];
	ld.param.u32 	%r133, [_Z23phaseD_attention_kernelPK6__halfS1_S1_PS_iiiiif_param_5];
	ld.param.u32 	%r134, [_Z23phaseD_attention_kernelPK6__halfS1_S1_PS_iiiiif_param_6];
	ld.param.u32 	%r131, [_Z23phaseD_attention_kernelPK6__halfS1_S1_PS_iiiiif_param_7];
	ld.param.u32 	%r132, [_Z23phaseD_attention_kernelPK6__halfS1_S1_PS_iiiiif_param_8];
	ld.param.f32 	%f45, [_Z23phaseD_attention_kernelPK6__halfS1_S1_PS_iiiiif_param_9];
	cvta.to.global.u64 	%rd1, %rd17;
	cvta.to.global.u64 	%rd2, %rd18;
	cvta.to.global.u64 	%rd3, %rd19;
	mov.u32 	%r135, %ctaid.z;
	mov.u32 	%r1, %ctaid.y;
	mov.u32 	%r136, %ctaid.x;
	mov.u32 	%r352, %tid.x;
	shr.u32 	%r356, %r352, 5;
	and.b32  	%r4, %r352, 31;
	shl.b32 	%r5, %r136, 5;
	sub.s32 	%r137, %r134, %r5;
	min.s32 	%r6, %r137, 32;
	shl.b32 	%r7, %r131, 7;
	mul.lo.s32 	%r8, %r133, %r135;
	mul.lo.s32 	%r138, %r8, %r134;
	mul.lo.s32 	%r139, %r138, %r132;
	cvt.s64.s32 	%rd20, %r139;
	mul.lo.s32 	%r140, %r134, %r1;
	mul.lo.s32 	%r141, %r140, %r132;
	cvt.s64.s32 	%rd21, %r141;
	add.s64 	%rd4, %rd20, %rd21;
	setp.ge.s32 	%p1, %r356, %r6;
	@%p1 bra 	$L__BB0_12;
	shl.b32 	%r142, %r4, 2;
	not.b32 	%r143, %r142;
	add.s32 	%r9, %r132, %r143;
	and.b32  	%r10, %r9, 128;
	or.b32  	%r11, %r142, 3;
	cvt.u64.u32 	%rd5, %r142;
	or.b32  	%r12, %r142, 128;
	mul.lo.s32 	%r144, %r132, %r5;
	cvt.s64.s32 	%rd22, %r144;
	add.s64 	%rd6, %rd4, %rd22;
	mov.u32 	%r345, %r356;
$L__BB0_2:
	cvt.u32.u64 	%r145, %rd5;
	setp.ge.s32 	%p2, %r145, %r132;
	mul.lo.s32 	%r146, %r345, %r132;
	cvt.s64.s32 	%rd23, %r146;
	add.s64 	%rd7, %rd6, %rd23;
	shl.b32 	%r14, %r345, 6;
	@%p2 bra 	$L__BB0_11;
	setp.ge.s32 	%p3, %r11, %r132;
	setp.ne.s32 	%p4, %r10, 0;
	or.pred  	%p5, %p4, %p3;
	selp.b32 	%r347, %r145, %r12, %p4;
	@%p5 bra 	$L__BB0_5;
	add.s32 	%r150, %r14, %r145;
	shl.b32 	%r151, %r150, 1;
	mov.u32 	%r152, smem_buffer;
	add.s32 	%r153, %r152, %r151;
	add.s64 	%rd24, %rd7, %rd5;
	shl.b64 	%rd25, %rd24, 1;
	add.s64 	%rd26, %rd1, %rd25;
	ld.global.nc.v2.f32 	{%f46, %f47}, [%rd26];
	st.shared.v2.f32 	[%r153], {%f46, %f47};
	mov.u32 	%r347, %r12;
$L__BB0_5:
	setp.lt.u32 	%p6, %r9, 128;
	@%p6 bra 	$L__BB0_11;
$L__BB0_6:
	.pragma "nounroll";
	add.s32 	%r154, %r347, 3;
	setp.ge.s32 	%p7, %r154, %r132;
	add.s32 	%r155, %r14, %r347;
	shl.b32 	%r156, %r155, 1;
	mov.u32 	%r157, smem_buffer;
	add.s32 	%r18, %r157, %r156;
	cvt.u64.u32 	%rd27, %r347;
	add.s64 	%rd28, %rd7, %rd27;
	shl.b64 	%rd29, %rd28, 1;
	add.s64 	%rd8, %rd1, %rd29;
	@%p7 bra 	$L__BB0_8;
	ld.global.nc.v2.f32 	{%f48, %f49}, [%rd8];
	st.shared.v2.f32 	[%r18], {%f48, %f49};
$L__BB0_8:
	add.s32 	%r158, %r347, 131;
	setp.ge.s32 	%p8, %r158, %r132;
	@%p8 bra 	$L__BB0_10;
	ld.global.nc.v2.f32 	{%f50, %f51}, [%rd8+256];
	st.shared.v2.f32 	[%r18+256], {%f50, %f51};
$L__BB0_10:
	add.s32 	%r347, %r347, 256;
	setp.lt.s32 	%p9, %r347, %r132;
	@%p9 bra 	$L__BB0_6;
$L__BB0_11:
	add.s32 	%r345, %r345, 6;
	setp.lt.s32 	%p10, %r345, %r6;
	@%p10 bra 	$L__BB0_2;
$L__BB0_12:
	mov.u32 	%r159, smem_buffer;
	add.s32 	%r160, %r159, %r7;
	add.s32 	%r21, %r160, 4096;
	mul.lo.s32 	%r161, %r131, %r8;
	mul.lo.s32 	%r162, %r161, %r132;
	cvt.s64.s32 	%rd30, %r162;
	mul.lo.s32 	%r163, %r131, %r1;
	mul.lo.s32 	%r164, %r163, %r132;
	cvt.s64.s32 	%rd31, %r164;
	add.s64 	%rd9, %rd30, %rd31;
	setp.ge.s32 	%p11, %r352, %r131;
	setp.lt.s32 	%p12, %r132, 1;
	or.pred  	%p13, %p11, %p12;
	@%p13 bra 	$L__BB0_34;
	add.s32 	%r165, %r132, -1;
	shr.u32 	%r166, %r165, 2;
	add.s32 	%r167, %r166, 1;
	and.b32  	%r22, %r167, 2147483646;
	and.b32  	%r23, %r165, 4;
	mov.u32 	%r348, %r352;
$L__BB0_14:
	setp.lt.u32 	%p14, %r132, 5;
	mul.lo.s32 	%r169, %r348, %r132;
	cvt.u64.u32 	%rd32, %r169;
	add.s64 	%rd10, %rd9, %rd32;
	shl.b32 	%r25, %r348, 6;
	mov.b32 	%r351, 0;
	@%p14 bra 	$L__BB0_21;
	mov.b32 	%r351, 0;
	mov.u32 	%r350, %r351;
$L__BB0_16:
	.pragma "nounroll";
	add.s32 	%r171, %r351, 3;
	setp.ge.s32 	%p15, %r171, %r132;
	add.s32 	%r172, %r25, %r351;
	shl.b32 	%r173, %r172, 1;
	add.s32 	%r175, %r159, %r173;
	add.s32 	%r28, %r175, 4096;
	cvt.u64.u32 	%rd33, %r351;
	add.s64 	%rd34, %rd10, %rd33;
	shl.b64 	%rd35, %rd34, 1;
	add.s64 	%rd11, %rd2, %rd35;
	@%p15 bra 	$L__BB0_18;
	ld.global.nc.v2.f32 	{%f52, %f53}, [%rd11];
	st.shared.v2.f32 	[%r28], {%f52, %f53};
$L__BB0_18:
	add.s32 	%r176, %r351, 7;
	setp.ge.s32 	%p16, %r176, %r132;
	@%p16 bra 	$L__BB0_20;
	ld.global.nc.v2.f32 	{%f54, %f55}, [%rd11+8];
	st.shared.v2.f32 	[%r28+8], {%f54, %f55};
$L__BB0_20:
	add.s32 	%r351, %r351, 8;
	add.s32 	%r350, %r350, 2;
	setp.ne.s32 	%p17, %r350, %r22;
	@%p17 bra 	$L__BB0_16;
$L__BB0_21:
	setp.ne.s32 	%p18, %r23, 0;
	add.s32 	%r177, %r351, 3;
	setp.ge.s32 	%p19, %r177, %r132;
	or.pred  	%p20, %p18, %p19;
	@%p20 bra 	$L__BB0_23;
	add.s32 	%r178, %r25, %r351;
	shl.b32 	%r179, %r178, 1;
	add.s32 	%r181, %r159, %r179;
	cvt.u64.u32 	%rd36, %r351;
	add.s64 	%rd37, %rd10, %rd36;
	shl.b64 	%rd38, %rd37, 1;
	add.s64 	%rd39, %rd2, %rd38;
	ld.global.nc.v2.f32 	{%f56, %f57}, [%rd39];
	st.shared.v2.f32 	[%r181+4096], {%f56, %f57};
$L__BB0_23:
	add.s32 	%r348, %r348, 192;
	setp.lt.s32 	%p21, %r348, %r131;
	@%p21 bra 	$L__BB0_14;
$L__BB0_24:
	setp.lt.u32 	%p22, %r132, 5;
	mul.lo.s32 	%r183, %r352, %r132;
	cvt.u64.u32 	%rd40, %r183;
	add.s64 	%rd12, %rd9, %rd40;
	shl.b32 	%r34, %r352, 6;
	mov.b32 	%r355, 0;
	@%p22 bra 	$L__BB0_31;
	mov.b32 	%r355, 0;
	mov.u32 	%r354, %r355;
$L__BB0_26:
	.pragma "nounroll";
	add.s32 	%r185, %r355, 3;
	setp.ge.s32 	%p23, %r185, %r132;
	add.s32 	%r186, %r34, %r355;
	shl.b32 	%r187, %r186, 1;
	add.s32 	%r37, %r21, %r187;
	cvt.u64.u32 	%rd41, %r355;
	add.s64 	%rd42, %rd12, %rd41;
	shl.b64 	%rd43, %rd42, 1;
	add.s64 	%rd13, %rd3, %rd43;
	@%p23 bra 	$L__BB0_28;
	ld.global.nc.v2.f32 	{%f58, %f59}, [%rd13];
	st.shared.v2.f32 	[%r37], {%f58, %f59};
$L__BB0_28:
	add.s32 	%r188, %r355, 7;
	setp.ge.s32 	%p24, %r188, %r132;
	@%p24 bra 	$L__BB0_30;
	ld.global.nc.v2.f32 	{%f60, %f61}, [%rd13+8];
	st.shared.v2.f32 	[%r37+8], {%f60, %f61};
$L__BB0_30:
	add.s32 	%r355, %r355, 8;
	add.s32 	%r354, %r354, 2;
	setp.ne.s32 	%p25, %r354, %r22;
	@%p25 bra 	$L__BB0_26;
$L__BB0_31:
	setp.ne.s32 	%p26, %r23, 0;
	add.s32 	%r189, %r355, 3;
	setp.ge.s32 	%p27, %r189, %r132;
	or.pred  	%p28, %p26, %p27;
	@%p28 bra 	$L__BB0_33;
	add.s32 	%r190, %r34, %r355;
	shl.b32 	%r191, %r190, 1;
	add.s32 	%r192, %r21, %r191;
	cvt.u64.u32 	%rd44, %r355;
	add.s64 	%rd45, %rd12, %rd44;
	shl.b64 	%rd46, %rd45, 1;
	add.s64 	%rd47, %rd3, %rd46;
	ld.global.nc.v2.f32 	{%f62, %f63}, [%rd47];
	st.shared.v2.f32 	[%r192], {%f62, %f63};
$L__BB0_33:
	add.s32 	%r352, %r352, 192;
	setp.lt.s32 	%p29, %r352, %r131;
	@%p29 bra 	$L__BB0_24;
$L__BB0_34:
	setp.ge.s32 	%p30, %r356, %r6;
	bar.sync 	0;
	@%p30 bra 	$L__BB0_128;
	add.s32 	%r42, %r21, %r7;
	shl.b32 	%r43, %r4, 2;
	not.b32 	%r193, %r4;
	add.s32 	%r44, %r131, %r193;
	shr.u32 	%r194, %r44, 5;
	add.s32 	%r195, %r194, 1;
	and.b32  	%r45, %r195, 15;
	and.b32  	%r46, %r195, 7;
	add.s32 	%r47, %r132, -1;
	sub.s32 	%r48, %r47, %r4;
	shr.u32 	%r196, %r48, 5;
	add.s32 	%r197, %r196, 1;
	and.b32  	%r49, %r197, 15;
	and.b32  	%r50, %r197, 7;
	not.b32 	%r198, %r43;
	add.s32 	%r51, %r132, %r198;
	mul.f32 	%f1, %f45, 0f00000000;
	and.b32  	%r52, %r195, 3;
	and.b32  	%r53, %r132, 7;
	and.b32  	%r54, %r132, 2147483640;
	and.b32  	%r55, %r197, 3;
	mul.wide.u32 	%rd52, %r43, 2;
$L__BB0_36:
	setp.ge.s32 	%p31, %r4, %r131;
	mul.lo.s32 	%r199, %r356, %r131;
	shl.b32 	%r200, %r199, 2;
	add.s32 	%r57, %r42, %r200;
	shl.b32 	%r58, %r356, 6;
	@%p31 bra 	$L__BB0_64;
	setp.lt.s32 	%p32, %r132, 1;
	@%p32 bra 	$L__BB0_51;
	mov.u32 	%r357, %r4;
$L__BB0_39:
	setp.lt.u32 	%p42, %r47, 7;
	shl.b32 	%r60, %r357, 6;
	mov.f32 	%f314, 0f00000000;
	mov.b32 	%r359, 0;
	@%p42 bra 	$L__BB0_42;
	mov.f32 	%f314, 0f00000000;
	mov.b32 	%r358, 0;
$L__BB0_41:
	.pragma "nounroll";
	add.s32 	%r218, %r58, %r358;
	shl.b32 	%r219, %r218, 1;
	mov.u32 	%r220, smem_buffer;
	add.s32 	%r221, %r220, %r219;
	ld.shared.v4.b32 	{%r222, %r223, %r224, %r225}, [%r221];
	mov.b32 	{%rs13, %rs15}, %r225;
	mov.b32 	{%rs9, %rs11}, %r224;
	mov.b32 	{%rs5, %rs7}, %r223;
	mov.b32 	{%rs1, %rs3}, %r222;
	// begin inline asm
	{  cvt.f32.f16 %f67, %rs1;}

	// end inline asm
	add.s32 	%r226, %r60, %r358;
	shl.b32 	%r227, %r226, 1;
	add.s32 	%r228, %r220, %r227;
	ld.shared.v4.b32 	{%r229, %r230, %r231, %r232}, [%r228+4096];
	mov.b32 	{%rs14, %rs16}, %r232;
	mov.b32 	{%rs10, %rs12}, %r231;
	mov.b32 	{%rs6, %rs8}, %r230;
	mov.b32 	{%rs2, %rs4}, %r229;
	// begin inline asm
	{  cvt.f32.f16 %f68, %rs2;}

	// end inline asm
	fma.rn.f32 	%f83, %f67, %f68, %f314;
	// begin inline asm
	{  cvt.f32.f16 %f69, %rs3;}

	// end inline asm
	// begin inline asm
	{  cvt.f32.f16 %f70, %rs4;}

	// end inline asm
	fma.rn.f32 	%f84, %f69, %f70, %f83;
	// begin inline asm
	{  cvt.f32.f16 %f71, %rs5;}

	// end inline asm
	// begin inline asm
	{  cvt.f32.f16 %f72, %rs6;}

	// end inline asm
	fma.rn.f32 	%f85, %f71, %f72, %f84;
	// begin inline asm
	{  cvt.f32.f16 %f73, %rs7;}

	// end inline asm
	// begin inline asm
	{  cvt.f32.f16 %f74, %rs8;}

	// end inline asm
	fma.rn.f32 	%f86, %f73, %f74, %f85;
	// begin inline asm
	{  cvt.f32.f16 %f75, %rs9;}

	// end inline asm
	// begin inline asm
	{  cvt.f32.f16 %f76, %rs10;}

	// end inline asm
	fma.rn.f32 	%f87, %f75, %f76, %f86;
	// begin inline asm
	{  cvt.f32.f16 %f77, %rs11;}

	// end inline asm
	// begin inline asm
	{  cvt.f32.f16 %f78, %rs12;}

	// end inline asm
	fma.rn.f32 	%f88, %f77, %f78, %f87;
	// begin inline asm
	{  cvt.f32.f16 %f79, %rs13;}

	// end inline asm
	// begin inline asm
	{  cvt.f32.f16 %f80, %rs14;}

	// end inline asm
	fma.rn.f32 	%f89, %f79, %f80, %f88;
	// begin inline asm
	{  cvt.f32.f16 %f81, %rs15;}

	// end inline asm
	// begin inline asm
	{  cvt.f32.f16 %f82, %rs16;}

	// end inline asm
	fma.rn.f32 	%f314, %f81, %f82, %f89;
	add.s32 	%r358, %r358, 8;
	setp.ne.s32 	%p43, %r358, %r54;
	mov.u32 	%r359, %r54;
	@%p43 bra 	$L__BB0_41;
$L__BB0_42:
	setp.eq.s32 	%p44, %r53, 0;
	@%p44 bra 	$L__BB0_50;
	setp.eq.s32 	%p45, %r53, 1;
	add.s32 	%r233, %r58, %r359;
	shl.b32 	%r234, %r233, 1;
	mov.u32 	%r235, smem_buffer;
	add.s32 	%r64, %r235, %r234;
	ld.shared.u16 	%rs17, [%r64];
	// begin inline asm
	{  cvt.f32.f16 %f90, %rs17;}

	// end inline asm
	add.s32 	%r236, %r60, %r359;
	shl.b32 	%r237, %r236, 1;
	add.s32 	%r238, %r235, %r237;
	add.s32 	%r65, %r238, 4096;
	ld.shared.u16 	%rs18, [%r238+4096];
	// begin inline asm
	{  cvt.f32.f16 %f91, %rs18;}

	// end inline asm
	fma.rn.f32 	%f314, %f90, %f91, %f314;
	@%p45 bra 	$L__BB0_50;
	setp.eq.s32 	%p46, %r53, 2;
	ld.shared.u16 	%rs19, [%r64+2];
	// begin inline asm
	{  cvt.f32.f16 %f92, %rs19;}

	// end inline asm
	ld.shared.u16 	%rs20, [%r65+2];
	// begin inline asm
	{  cvt.f32.f16 %f93, %rs20;}

	// end inline asm
	fma.rn.f32 	%f314, %f92, %f93, %f314;
	@%p46 bra 	$L__BB0_50;
	setp.eq.s32 	%p47, %r53, 3;
	ld.shared.u16 	%rs21, [%r64+4];
	// begin inline asm
	{  cvt.f32.f16 %f94, %rs21;}

	// end inline asm
	ld.shared.u16 	%rs22, [%r65+4];
	// begin inline asm
	{  cvt.f32.f16 %f95, %rs22;}

	// end inline asm
	fma.rn.f32 	%f314, %f94, %f95, %f314;
	@%p47 bra 	$L__BB0_50;
	setp.eq.s32 	%p48, %r53, 4;
	ld.shared.u16 	%rs23, [%r64+6];
	// begin inline asm
	{  cvt.f32.f16 %f96, %rs23;}

	// end inline asm
	ld.shared.u16 	%rs24, [%r65+6];
	// begin inline asm
	{  cvt.f32.f16 %f97, %rs24;}

	// end inline asm
	fma.rn.f32 	%f314, %f96, %f97, %f314;
	@%p48 bra 	$L__BB0_50;
	setp.eq.s32 	%p49, %r53, 5;
	ld.shared.u16 	%rs25, [%r64+8];
	// begin inline asm
	{  cvt.f32.f16 %f98, %rs25;}

	// end inline asm
	ld.shared.u16 	%rs26, [%r65+8];
	// begin inline asm
	{  cvt.f32.f16 %f99, %rs26;}

	// end inline asm
	fma.rn.f32 	%f314, %f98, %f99, %f314;
	@%p49 bra 	$L__BB0_50;
	setp.eq.s32 	%p50, %r53, 6;
	ld.shared.u16 	%rs27, [%r64+10];
	// begin inline asm
	{  cvt.f32.f16 %f100, %rs27;}

	// end inline asm
	ld.shared.u16 	%rs28, [%r65+10];
	// begin inline asm
	{  cvt.f32.f16 %f101, %rs28;}

	// end inline asm
	fma.rn.f32 	%f314, %f100, %f101, %f314;
	@%p50 bra 	$L__BB0_50;
	ld.shared.u16 	%rs29, [%r64+12];
	// begin inline asm
	{  cvt.f32.f16 %f102, %rs29;}

	// end inline asm
	ld.shared.u16 	%rs30, [%r65+12];
	// begin inline asm
	{  cvt.f32.f16 %f103, %rs30;}

	// end inline asm
	fma.rn.f32 	%f314, %f102, %f103, %f314;
$L__BB0_50:
	mul.f32 	%f104, %f45, %f314;
	shl.b32 	%r239, %r357, 2;
	add.s32 	%r240, %r57, %r239;
	st.shared.f32 	[%r240], %f104;
	add.s32 	%r357, %r357, 32;
	setp.lt.s32 	%p51, %r357, %r131;
	@%p51 bra 	$L__BB0_39;
	bra.uni 	$L__BB0_64;
$L__BB0_51:
	setp.lt.u32 	%p33, %r44, 480;
	mov.u32 	%r363, %r4;
	@%p33 bra 	$L__BB0_54;
	shr.u32 	%r201, %r44, 5;
	add.s32 	%r202, %r201, 1;
	and.b32  	%r203, %r202, 268435440;
	neg.s32 	%r361, %r203;
	shl.b32 	%r204, %r356, 2;
	add.s32 	%r205, %r204, 256;
	mov.u32 	%r206, smem_buffer;
	add.s32 	%r207, %r43, %r206;
	mad.lo.s32 	%r208, %r131, %r205, %r207;
	add.s32 	%r360, %r208, 6016;
	mov.u32 	%r363, %r4;
$L__BB0_53:
	.pragma "nounroll";
	st.shared.f32 	[%r360+-1920], %f1;
	st.shared.f32 	[%r360+-1792], %f1;
	st.shared.f32 	[%r360+-1664], %f1;
	st.shared.f32 	[%r360+-1536], %f1;
	st.shared.f32 	[%r360+-1408], %f1;
	st.shared.f32 	[%r360+-1280], %f1;
	st.shared.f32 	[%r360+-1152], %f1;
	st.shared.f32 	[%r360+-1024], %f1;
	st.shared.f32 	[%r360+-896], %f1;
	st.shared.f32 	[%r360+-768], %f1;
	st.shared.f32 	[%r360+-640], %f1;
	st.shared.f32 	[%r360+-512], %f1;
	st.shared.f32 	[%r360+-384], %f1;
	st.shared.f32 	[%r360+-256], %f1;
	st.shared.f32 	[%r360+-128], %f1;
	st.shared.f32 	[%r360], %f1;
	add.s32 	%r363, %r363, 512;
	add.s32 	%r361, %r361, 16;
	add.s32 	%r360, %r360, 2048;
	setp.ne.s32 	%p34, %r361, 0;
	@%p34 bra 	$L__BB0_53;
$L__BB0_54:
	setp.eq.s32 	%p35, %r45, 0;
	@%p35 bra 	$L__BB0_64;
	add.s32 	%r209, %r45, -1;
	setp.lt.u32 	%p36, %r209, 7;
	@%p36 bra 	$L__BB0_57;
	shl.b32 	%r210, %r363, 2;
	add.s32 	%r211, %r57, %r210;
	st.shared.f32 	[%r211], %f1;
	st.shared.f32 	[%r211+128], %f1;
	st.shared.f32 	[%r211+256], %f1;
	st.shared.f32 	[%r211+384], %f1;
	st.shared.f32 	[%r211+512], %f1;
	st.shared.f32 	[%r211+640], %f1;
	st.shared.f32 	[%r211+768], %f1;
	st.shared.f32 	[%r211+896], %f1;
	add.s32 	%r363, %r363, 256;
$L__BB0_57:
	setp.eq.s32 	%p37, %r46, 0;
	@%p37 bra 	$L__BB0_64;
	add.s32 	%r212, %r46, -1;
	setp.lt.u32 	%p38, %r212, 3;
	@%p38 bra 	$L__BB0_60;
	shl.b32 	%r213, %r363, 2;
	add.s32 	%r214, %r57, %r213;
	st.shared.f32 	[%r214], %f1;
	st.shared.f32 	[%r214+128], %f1;
	st.shared.f32 	[%r214+256], %f1;
	st.shared.f32 	[%r214+384], %f1;
	add.s32 	%r363, %r363, 128;
$L__BB0_60:
	setp.eq.s32 	%p39, %r52, 0;
	@%p39 bra 	$L__BB0_64;
	setp.eq.s32 	%p40, %r52, 1;
	shl.b32 	%r215, %r363, 2;
	add.s32 	%r80, %r57, %r215;
	st.shared.f32 	[%r80], %f1;
	@%p40 bra 	$L__BB0_64;
	setp.eq.s32 	%p41, %r52, 2;
	st.shared.f32 	[%r80+128], %f1;
	@%p41 bra 	$L__BB0_64;
	st.shared.f32 	[%r80+256], %f1;
$L__BB0_64:
	setp.ge.s32 	%p52, %r4, %r131;
	bar.warp.sync 	-1;
	mov.f32 	%f321, 0fFF800000;
	@%p52 bra 	$L__BB0_78;
	setp.lt.u32 	%p53, %r44, 480;
	mov.f32 	%f321, 0fFF800000;
	mov.u32 	%r369, %r4;
	@%p53 bra 	$L__BB0_68;
	mov.b32 	%r370, 0;
	mov.f32 	%f321, 0fFF800000;
	mov.u32 	%r369, %r4;
$L__BB0_67:
	.pragma "nounroll";
	shl.b32 	%r242, %r369, 2;
	add.s32 	%r243, %r57, %r242;
	ld.shared.f32 	%f109, [%r243];
	max.f32 	%f110, %f321, %f109;
	ld.shared.f32 	%f111, [%r243+128];
	max.f32 	%f112, %f110, %f111;
	ld.shared.f32 	%f113, [%r243+256];
	max.f32 	%f114, %f112, %f113;
	ld.shared.f32 	%f115, [%r243+384];
	max.f32 	%f116, %f114, %f115;
	ld.shared.f32 	%f117, [%r243+512];
	max.f32 	%f118, %f116, %f117;
	ld.shared.f32 	%f119, [%r243+640];
	max.f32 	%f120, %f118, %f119;
	ld.shared.f32 	%f121, [%r243+768];
	max.f32 	%f122, %f120, %f121;
	ld.shared.f32 	%f123, [%r243+896];
	max.f32 	%f124, %f122, %f123;
	ld.shared.f32 	%f125, [%r243+1024];
	max.f32 	%f126, %f124, %f125;
	ld.shared.f32 	%f127, [%r243+1152];
	max.f32 	%f128, %f126, %f127;
	ld.shared.f32 	%f129, [%r243+1280];
	max.f32 	%f130, %f128, %f129;
	ld.shared.f32 	%f131, [%r243+1408];
	max.f32 	%f132, %f130, %f131;
	ld.shared.f32 	%f133, [%r243+1536];
	max.f32 	%f134, %f132, %f133;
	ld.shared.f32 	%f135, [%r243+1664];
	max.f32 	%f136, %f134, %f135;
	ld.shared.f32 	%f137, [%r243+1792];
	max.f32 	%f138, %f136, %f137;
	ld.shared.f32 	%f139, [%r243+1920];
	max.f32 	%f321, %f138, %f139;
	add.s32 	%r369, %r369, 512;
	add.s32 	%r370, %r370, 16;
	shr.u32 	%r244, %r44, 5;
	add.s32 	%r245, %r244, 1;
	and.b32  	%r246, %r245, 268435440;
	setp.eq.s32 	%p54, %r370, %r246;
	@%p54 bra 	$L__BB0_68;
	bra.uni 	$L__BB0_67;
$L__BB0_68:
	setp.eq.s32 	%p55, %r45, 0;
	@%p55 bra 	$L__BB0_78;
	add.s32 	%r247, %r45, -1;
	setp.lt.u32 	%p56, %r247, 7;
	@%p56 bra 	$L__BB0_71;
	shl.b32 	%r248, %r369, 2;
	add.s32 	%r249, %r57, %r248;
	ld.shared.f32 	%f141, [%r249];
	max.f32 	%f142, %f321, %f141;
	ld.shared.f32 	%f143, [%r249+128];
	max.f32 	%f144, %f142, %f143;
	ld.shared.f32 	%f145, [%r249+256];
	max.f32 	%f146, %f144, %f145;
	ld.shared.f32 	%f147, [%r249+384];
	max.f32 	%f148, %f146, %f147;
	ld.shared.f32 	%f149, [%r249+512];
	max.f32 	%f150, %f148, %f149;
	ld.shared.f32 	%f151, [%r249+640];
	max.f32 	%f152, %f150, %f151;
	ld.shared.f32 	%f153, [%r249+768];
	max.f32 	%f154, %f152, %f153;
	ld.shared.f32 	%f155, [%r249+896];
	max.f32 	%f321, %f154, %f155;
	add.s32 	%r369, %r369, 256;
$L__BB0_71:
	setp.eq.s32 	%p57, %r46, 0;
	@%p57 bra 	$L__BB0_78;
	add.s32 	%r250, %r46, -1;
	setp.lt.u32 	%p58, %r250, 3;
	@%p58 bra 	$L__BB0_74;
	shl.b32 	%r251, %r369, 2;
	add.s32 	%r252, %r57, %r251;
	ld.shared.f32 	%f157, [%r252];
	max.f32 	%f158, %f321, %f157;
	ld.shared.f32 	%f159, [%r252+128];
	max.f32 	%f160, %f158, %f159;
	ld.shared.f32 	%f161, [%r252+256];
	max.f32 	%f162, %f160, %f161;
	ld.shared.f32 	%f163, [%r252+384];
	max.f32 	%f321, %f162, %f163;
	add.s32 	%r369, %r369, 128;
$L__BB0_74:
	setp.eq.s32 	%p59, %r52, 0;
	@%p59 bra 	$L__BB0_78;
	setp.eq.s32 	%p60, %r52, 1;
	shl.b32 	%r253, %r369, 2;
	add.s32 	%r86, %r57, %r253;
	ld.shared.f32 	%f164, [%r86];
	max.f32 	%f321, %f321, %f164;
	@%p60 bra 	$L__BB0_78;
	setp.eq.s32 	%p61, %r52, 2;
	ld.shared.f32 	%f165, [%r86+128];
	max.f32 	%f321, %f321, %f165;
	@%p61 bra 	$L__BB0_78;
	ld.shared.f32 	%f166, [%r86+256];
	max.f32 	%f321, %f321, %f166;
$L__BB0_78:
	mov.b32 	%r371, 16;
$L__BB0_79:
	.pragma "nounroll";
	mov.b32 	%r255, %f321;
	shfl.sync.down.b32	%r256|%p62, %r255, %r371, 31, -1;
	mov.b32 	%f167, %r256;
	max.f32 	%f29, %f321, %f167;
	setp.lt.u32 	%p63, %r371, 2;
	@%p63 bra 	$L__BB0_81;
	shr.u32 	%r257, %r371, 1;
	mov.b32 	%r258, %f29;
	shfl.sync.down.b32	%r259|%p64, %r258, %r257, 31, -1;
	mov.b32 	%f168, %r259;
	max.f32 	%f169, %f29, %f168;
	shr.u32 	%r260, %r371, 2;
	mov.b32 	%r261, %f169;
	shfl.sync.down.b32	%r262|%p65, %r261, %r260, 31, -1;
	mov.b32 	%f170, %r262;
	max.f32 	%f171, %f169, %f170;
	shr.u32 	%r263, %r371, 3;
	mov.b32 	%r264, %f171;
	shfl.sync.down.b32	%r265|%p66, %r264, %r263, 31, -1;
	mov.b32 	%f172, %r265;
	max.f32 	%f321, %f171, %f172;
	shr.u32 	%r371, %r371, 4;
	bra.uni 	$L__BB0_79;
$L__BB0_81:
	setp.ne.s32 	%p67, %r4, 0;
	shl.b32 	%r266, %r131, 7;
	add.s32 	%r267, %r42, %r266;
	shl.b32 	%r268, %r356, 2;
	add.s32 	%r93, %r267, %r268;
	@%p67 bra 	$L__BB0_83;
	st.shared.f32 	[%r93+8192], %f29;
$L__BB0_83:
	or.b32  	%r94, %r4, 64;
	setp.ge.s32 	%p68, %r4, %r131;
	bar.warp.sync 	-1;
	ld.shared.f32 	%f31, [%r93+8192];
	mov.f32 	%f325, 0f00000000;
	@%p68 bra 	$L__BB0_89;
	setp.eq.s32 	%p69, %r52, 0;
	mov.f32 	%f325, 0f00000000;
	mov.u32 	%r372, %r4;
	@%p69 bra 	$L__BB0_88;
	or.b32  	%r372, %r4, 32;
	setp.eq.s32 	%p70, %r52, 1;
	shl.b32 	%r269, %r4, 2;
	add.s32 	%r96, %r57, %r269;
	ld.shared.f32 	%f176, [%r96];
	sub.f32 	%f177, %f176, %f31;
	fma.rn.f32 	%f178, %f177, 0f3BBB989D, 0f3F000000;
	cvt.sat.f32.f32 	%f179, %f178;
	mov.f32 	%f180, 0f4B400001;
	mov.f32 	%f181, 0f437C0000;
	fma.rm.f32 	%f182, %f179, %f181, %f180;
	add.f32 	%f183, %f182, 0fCB40007F;
	neg.f32 	%f184, %f183;
	fma.rn.f32 	%f185, %f177, 0f3FB8AA3B, %f184;
	fma.rn.f32 	%f186, %f177, 0f32A57060, %f185;
	mov.b32 	%r270, %f182;
	shl.b32 	%r271, %r270, 23;
	mov.b32 	%f187, %r271;
	ex2.approx.ftz.f32 	%f188, %f186;
	mul.f32 	%f189, %f188, %f187;
	st.shared.f32 	[%r96], %f189;
	add.f32 	%f325, %f189, 0f00000000;
	@%p70 bra 	$L__BB0_88;
	setp.eq.s32 	%p71, %r52, 2;
	ld.shared.f32 	%f190, [%r96+128];
	sub.f32 	%f191, %f190, %f31;
	fma.rn.f32 	%f192, %f191, 0f3BBB989D, 0f3F000000;
	cvt.sat.f32.f32 	%f193, %f192;
	mov.f32 	%f194, 0f4B400001;
	mov.f32 	%f195, 0f437C0000;
	fma.rm.f32 	%f196, %f193, %f195, %f194;
	add.f32 	%f197, %f196, 0fCB40007F;
	neg.f32 	%f198, %f197;
	fma.rn.f32 	%f199, %f191, 0f3FB8AA3B, %f198;
	fma.rn.f32 	%f200, %f191, 0f32A57060, %f199;
	mov.b32 	%r272, %f196;
	shl.b32 	%r273, %r272, 23;
	mov.b32 	%f201, %r273;
	ex2.approx.ftz.f32 	%f202, %f200;
	mul.f32 	%f203, %f202, %f201;
	st.shared.f32 	[%r96+128], %f203;
	add.f32 	%f325, %f325, %f203;
	mov.u32 	%r372, %r94;
	@%p71 bra 	$L__BB0_88;
	or.b32  	%r372, %r4, 96;
	ld.shared.f32 	%f204, [%r96+256];
	sub.f32 	%f205, %f204, %f31;
	fma.rn.f32 	%f206, %f205, 0f3BBB989D, 0f3F000000;
	cvt.sat.f32.f32 	%f207, %f206;
	mov.f32 	%f208, 0f4B400001;
	mov.f32 	%f209, 0f437C0000;
	fma.rm.f32 	%f210, %f207, %f209, %f208;
	add.f32 	%f211, %f210, 0fCB40007F;
	neg.f32 	%f212, %f211;
	fma.rn.f32 	%f213, %f205, 0f3FB8AA3B, %f212;
	fma.rn.f32 	%f214, %f205, 0f32A57060, %f213;
	mov.b32 	%r274, %f210;
	shl.b32 	%r275, %r274, 23;
	mov.b32 	%f215, %r275;
	ex2.approx.ftz.f32 	%f216, %f214;
	mul.f32 	%f217, %f216, %f215;
	st.shared.f32 	[%r96+256], %f217;
	add.f32 	%f325, %f325, %f217;
$L__BB0_88:
	setp.lt.u32 	%p72, %r44, 96;
	@%p72 bra 	$L__BB0_89;
	bra.uni 	$L__BB0_129;
$L__BB0_89:
	mov.b32 	%r374, 16;
$L__BB0_90:
	.pragma "nounroll";
	mov.b32 	%r287, %f325;
	shfl.sync.down.b32	%r288|%p74, %r287, %r374, 31, -1;
	mov.b32 	%f271, %r288;
	add.f32 	%f41, %f325, %f271;
	setp.lt.u32 	%p75, %r374, 2;
	@%p75 bra 	$L__BB0_92;
	shr.u32 	%r289, %r374, 1;
	mov.b32 	%r290, %f41;
	shfl.sync.down.b32	%r291|%p76, %r290, %r289, 31, -1;
	mov.b32 	%f272, %r291;
	add.f32 	%f273, %f41, %f272;
	shr.u32 	%r292, %r374, 2;
	mov.b32 	%r293, %f273;
	shfl.sync.down.b32	%r294|%p77, %r293, %r292, 31, -1;
	mov.b32 	%f274, %r294;
	add.f32 	%f275, %f273, %f274;
	shr.u32 	%r295, %r374, 3;
	mov.b32 	%r296, %f275;
	shfl.sync.down.b32	%r297|%p78, %r296, %r295, 31, -1;
	mov.b32 	%f276, %r297;
	add.f32 	%f325, %f275, %f276;
	shr.u32 	%r374, %r374, 4;
	bra.uni 	$L__BB0_90;
$L__BB0_92:
	setp.ne.s32 	%p79, %r4, 0;
	@%p79 bra 	$L__BB0_94;
	st.shared.f32 	[%r93+8320], %f41;
$L__BB0_94:
	setp.ge.s32 	%p80, %r4, %r132;
	bar.warp.sync 	-1;
	ld.shared.f32 	%f43, [%r93+8320];
	mad.lo.s32 	%r103, %r356, 252, %r93;
	@%p80 bra 	$L__BB0_108;
	setp.lt.u32 	%p81, %r48, 480;
	mov.u32 	%r377, %r4;
	@%p81 bra 	$L__BB0_98;
	mov.b32 	%r376, 0;
	mov.u32 	%r377, %r4;
$L__BB0_97:
	.pragma "nounroll";
	shl.b32 	%r299, %r377, 2;
	add.s32 	%r300, %r103, %r299;
	mov.b32 	%r301, 0;
	st.shared.u32 	[%r300], %r301;
	st.shared.u32 	[%r300+128], %r301;
	st.shared.u32 	[%r300+256], %r301;
	st.shared.u32 	[%r300+384], %r301;
	st.shared.u32 	[%r300+512], %r301;
	st.shared.u32 	[%r300+640], %r301;
	st.shared.u32 	[%r300+768], %r301;
	st.shared.u32 	[%r300+896], %r301;
	st.shared.u32 	[%r300+1024], %r301;
	st.shared.u32 	[%r300+1152], %r301;
	st.shared.u32 	[%r300+1280], %r301;
	st.shared.u32 	[%r300+1408], %r301;
	st.shared.u32 	[%r300+1536], %r301;
	st.shared.u32 	[%r300+1664], %r301;
	st.shared.u32 	[%r300+1792], %r301;
	st.shared.u32 	[%r300+1920], %r301;
	add.s32 	%r377, %r377, 512;
	add.s32 	%r376, %r376, 16;
	shr.u32 	%r302, %r48, 5;
	add.s32 	%r303, %r302, 1;
	and.b32  	%r304, %r303, 268435440;
	setp.ne.s32 	%p82, %r376, %r304;
	@%p82 bra 	$L__BB0_97;
$L__BB0_98:
	setp.eq.s32 	%p83, %r49, 0;
	@%p83 bra 	$L__BB0_108;
	add.s32 	%r305, %r49, -1;
	setp.lt.u32 	%p84, %r305, 7;
	@%p84 bra 	$L__BB0_101;
	shl.b32 	%r306, %r377, 2;
	add.s32 	%r307, %r103, %r306;
	mov.b32 	%r308, 0;
	st.shared.u32 	[%r307], %r308;
	st.shared.u32 	[%r307+128], %r308;
	st.shared.u32 	[%r307+256], %r308;
	st.shared.u32 	[%r307+384], %r308;
	st.shared.u32 	[%r307+512], %r308;
	st.shared.u32 	[%r307+640], %r308;
	st.shared.u32 	[%r307+768], %r308;
	st.shared.u32 	[%r307+896], %r308;
	add.s32 	%r377, %r377, 256;
$L__BB0_101:
	setp.eq.s32 	%p85, %r50, 0;
	@%p85 bra 	$L__BB0_108;
	add.s32 	%r309, %r50, -1;
	setp.lt.u32 	%p86, %r309, 3;
	@%p86 bra 	$L__BB0_104;
	shl.b32 	%r310, %r377, 2;
	add.s32 	%r311, %r103, %r310;
	mov.b32 	%r312, 0;
	st.shared.u32 	[%r311], %r312;
	st.shared.u32 	[%r311+128], %r312;
	st.shared.u32 	[%r311+256], %r312;
	st.shared.u32 	[%r311+384], %r312;
	add.s32 	%r377, %r377, 128;
$L__BB0_104:
	setp.eq.s32 	%p87, %r55, 0;
	@%p87 bra 	$L__BB0_108;
	setp.eq.s32 	%p88, %r55, 1;
	shl.b32 	%r313, %r377, 2;
	add.s32 	%r113, %r103, %r313;
	mov.b32 	%r314, 0;
	st.shared.u32 	[%r113], %r314;
	@%p88 bra 	$L__BB0_108;
	setp.eq.s32 	%p89, %r55, 2;
	mov.b32 	%r315, 0;
	st.shared.u32 	[%r113+128], %r315;
	@%p89 bra 	$L__BB0_108;
	mov.b32 	%r316, 0;
	st.shared.u32 	[%r113+256], %r316;
$L__BB0_108:
	setp.lt.s32 	%p90, %r131, 1;
	bar.warp.sync 	-1;
	@%p90 bra 	$L__BB0_118;
	shl.b32 	%r318, %r4, 2;
	add.s32 	%r114, %r103, %r318;
	mov.b32 	%r380, 0;
$L__BB0_110:
	setp.ge.s32 	%p91, %r4, %r132;
	shl.b32 	%r319, %r380, 2;
	add.s32 	%r320, %r57, %r319;
	ld.shared.f32 	%f277, [%r320];
	div.rn.f32 	%f44, %f277, %f43;
	shl.b32 	%r116, %r380, 6;
	@%p91 bra 	$L__BB0_117;
	setp.eq.s32 	%p92, %r55, 0;
	mov.u32 	%r381, %r4;
	@%p92 bra 	$L__BB0_115;
	or.b32  	%r381, %r4, 32;
	setp.eq.s32 	%p93, %r55, 1;
	add.s32 	%r321, %r116, %r4;
	shl.b32 	%r322, %r321, 1;
	add.s32 	%r118, %r21, %r322;
	ld.shared.u16 	%rs31, [%r118];
	// begin inline asm
	{  cvt.f32.f16 %f278, %rs31;}

	// end inline asm
	ld.shared.f32 	%f279, [%r114];
	fma.rn.f32 	%f280, %f44, %f278, %f279;
	st.shared.f32 	[%r114], %f280;
	@%p93 bra 	$L__BB0_115;
	setp.eq.s32 	%p94, %r55, 2;
	ld.shared.u16 	%rs32, [%r118+64];
	// begin inline asm
	{  cvt.f32.f16 %f281, %rs32;}

	// end inline asm
	ld.shared.f32 	%f282, [%r114+128];
	fma.rn.f32 	%f283, %f44, %f281, %f282;
	st.shared.f32 	[%r114+128], %f283;
	mov.u32 	%r381, %r94;
	@%p94 bra 	$L__BB0_115;
	or.b32  	%r381, %r4, 96;
	ld.shared.u16 	%rs33, [%r118+128];
	// begin inline asm
	{  cvt.f32.f16 %f284, %rs33;}

	// end inline asm
	ld.shared.f32 	%f285, [%r114+256];
	fma.rn.f32 	%f286, %f44, %f284, %f285;
	st.shared.f32 	[%r114+256], %f286;
$L__BB0_115:
	setp.lt.u32 	%p95, %r48, 96;
	@%p95 bra 	$L__BB0_117;
$L__BB0_116:
	.pragma "nounroll";
	add.s32 	%r323, %r116, %r381;
	shl.b32 	%r324, %r323, 1;
	add.s32 	%r325, %r21, %r324;
	ld.shared.u16 	%rs34, [%r325];
	// begin inline asm
	{  cvt.f32.f16 %f287, %rs34;}

	// end inline asm
	shl.b32 	%r326, %r381, 2;
	add.s32 	%r327, %r103, %r326;
	ld.shared.f32 	%f291, [%r327];
	fma.rn.f32 	%f292, %f44, %f287, %f291;
	st.shared.f32 	[%r327], %f292;
	ld.shared.u16 	%rs35, [%r325+64];
	// begin inline asm
	{  cvt.f32.f16 %f288, %rs35;}

	// end inline asm
	ld.shared.f32 	%f293, [%r327+128];
	fma.rn.f32 	%f294, %f44, %f288, %f293;
	st.shared.f32 	[%r327+128], %f294;
	ld.shared.u16 	%rs36, [%r325+128];
	// begin inline asm
	{  cvt.f32.f16 %f289, %rs36;}

	// end inline asm
	ld.shared.f32 	%f295, [%r327+256];
	fma.rn.f32 	%f296, %f44, %f289, %f295;
	st.shared.f32 	[%r327+256], %f296;
	ld.shared.u16 	%rs37, [%r325+192];
	// begin inline asm
	{  cvt.f32.f16 %f290, %rs37;}

	// end inline asm
	ld.shared.f32 	%f297, [%r327+384];
	fma.rn.f32 	%f298, %f44, %f290, %f297;
	st.shared.f32 	[%r327+384], %f298;
	add.s32 	%r381, %r381, 128;
	setp.lt.s32 	%p96, %r381, %r132;
	@%p96 bra 	$L__BB0_116;
$L__BB0_117:
	add.s32 	%r380, %r380, 1;
	setp.ne.s32 	%p97, %r380, %r131;
	@%p97 bra 	$L__BB0_110;
$L__BB0_118:
	setp.ge.s32 	%p98, %r43, %r132;
	bar.warp.sync 	-1;
	@%p98 bra 	$L__BB0_127;
	ld.param.u64 	%rd55, [_Z23phaseD_attention_kernelPK6__halfS1_S1_PS_iiiiif_param_3];
	add.s32 	%r328, %r5, %r356;
	mul.lo.s32 	%r329, %r328, %r132;
	cvt.s64.s32 	%rd48, %r329;
	add.s64 	%rd49, %rd4, %rd48;
	cvta.to.global.u64 	%rd50, %rd55;
	shl.b64 	%rd51, %rd49, 1;
	add.s64 	%rd14, %rd50, %rd51;
	add.s32 	%r331, %r43, 3;
	setp.ge.s32 	%p99, %r331, %r132;
	shr.u32 	%r332, %r51, 7;
	and.b32  	%r333, %r332, 1;
	setp.eq.b32 	%p100, %r333, 1;
	or.pred  	%p101, %p100, %p99;
	or.b32  	%r124, %r43, 128;
	selp.b32 	%r384, %r43, %r124, %p100;
	@%p101 bra 	$L__BB0_121;
	shl.b32 	%r336, %r43, 2;
	add.s32 	%r337, %r103, %r336;
	ld.shared.v4.f32 	{%f299, %f300, %f301, %f302}, [%r337];
	// begin inline asm
	{ cvt.rn.f16x2.f32 %r334, %f300, %f299; }

	// end inline asm
	// begin inline asm
	{ cvt.rn.f16x2.f32 %r335, %f302, %f301; }

	// end inline asm
	add.s64 	%rd53, %rd14, %rd52;
	st.global.u32 	[%rd53], %r334;
	st.global.u32 	[%rd53+4], %r335;
	mov.u32 	%r384, %r124;
$L__BB0_121:
	setp.lt.u32 	%p102, %r51, 128;
	@%p102 bra 	$L__BB0_127;
$L__BB0_122:
	.pragma "nounroll";
	add.s32 	%r338, %r384, 3;
	setp.ge.s32 	%p103, %r338, %r132;
	shl.b32 	%r339, %r384, 2;
	add.s32 	%r128, %r103, %r339;
	mul.wide.u32 	%rd54, %r384, 2;
	add.s64 	%rd15, %rd14, %rd54;
	@%p103 bra 	$L__BB0_124;
	ld.shared.f32 	%f303, [%r128];
	ld.shared.f32 	%f304, [%r128+4];
	ld.shared.f32 	%f305, [%r128+8];
	ld.shared.f32 	%f306, [%r128+12];
	// begin inline asm
	{ cvt.rn.f16x2.f32 %r340, %f304, %f303; }

	// end inline asm
	// begin inline asm
	{ cvt.rn.f16x2.f32 %r341, %f306, %f305; }

	// end inline asm
	st.global.u32 	[%rd15], %r340;
	st.global.u32 	[%rd15+4], %r341;
$L__BB0_124:
	add.s32 	%r342, %r384, 131;
	setp.ge.s32 	%p104, %r342, %r132;
	@%p104 bra 	$L__BB0_126;
	ld.shared.f32 	%f307, [%r128+512];
	ld.shared.f32 	%f308, [%r128+516];
	ld.shared.f32 	%f309, [%r128+520];
	ld.shared.f32 	%f310, [%r128+524];
	// begin inline asm
	{ cvt.rn.f16x2.f32 %r343, %f308, %f307; }

	// end inline asm
	// begin inline asm
	{ cvt.rn.f16x2.f32 %r344, %f310, %f309; }

	// end inline asm
	st.global.u32 	[%rd15+256], %r343;
	st.global.u32 	[%rd15+260], %r344;
$L__BB0_126:
	add.s32 	%r384, %r384, 256;
	setp.lt.s32 	%p105, %r384, %r132;
	@%p105 bra 	$L__BB0_122;
$L__BB0_127:
	add.s32 	%r356, %r356, 6;
	setp.lt.s32 	%p106, %r356, %r6;
	@%p106 bra 	$L__BB0_36;
$L__BB0_128:
	ret;
$L__BB0_129:
	shl.b32 	%r276, %r372, 2;
	add.s32 	%r277, %r57, %r276;
	ld.shared.f32 	%f218, [%r277];
	sub.f32 	%f219, %f218, %f31;
	fma.rn.f32 	%f220, %f219, 0f3BBB989D, 0f3F000000;
	cvt.sat.f32.f32 	%f221, %f220;
	mov.f32 	%f222, 0f4B400001;
	mov.f32 	%f223, 0f437C0000;
	fma.rm.f32 	%f224, %f221, %f223, %f222;
	add.f32 	%f225, %f224, 0fCB40007F;
	neg.f32 	%f226, %f225;
	fma.rn.f32 	%f227, %f219, 0f3FB8AA3B, %f226;
	fma.rn.f32 	%f228, %f219, 0f32A57060, %f227;
	mov.b32 	%r278, %f224;
	shl.b32 	%r279, %r278, 23;
	mov.b32 	%f229, %r279;
	ex2.approx.ftz.f32 	%f230, %f228;
	mul.f32 	%f231, %f230, %f229;
	st.shared.f32 	[%r277], %f231;
	add.f32 	%f232, %f325, %f231;
	ld.shared.f32 	%f233, [%r277+128];
	sub.f32 	%f234, %f233, %f31;
	fma.rn.f32 	%f235, %f234, 0f3BBB989D, 0f3F000000;
	cvt.sat.f32.f32 	%f236, %f235;
	fma.rm.f32 	%f237, %f236, %f223, %f222;
	add.f32 	%f238, %f237, 0fCB40007F;
	neg.f32 	%f239, %f238;
	fma.rn.f32 	%f240, %f234, 0f3FB8AA3B, %f239;
	fma.rn.f32 	%f241, %f234, 0f32A57060, %f240;
	mov.b32 	%r280, %f237;
	shl.b32 	%r281, %r280, 23;
	mov.b32 	%f242, %r281;
	ex2.approx.ftz.f32 	%f243, %f241;
	mul.f32 	%f244, %f243, %f242;
	st.shared.f32 	[%r277+128], %f244;
	add.f32 	%f245, %f232, %f244;
	ld.shared.f32 	%f246, [%r277+256];
	sub.f32 	%f247, %f246, %f31;
	fma.rn.f32 	%f248, %f247, 0f3BBB989D, 0f3F000000;
	cvt.sat.f32.f32 	%f249, %f248;
	fma.rm.f32 	%f250, %f249, %f223, %f222;
	add.f32 	%f251, %f250, 0fCB40007F;
	neg.f32 	%f252, %f251;
	fma.rn.f32 	%f253, %f247, 0f3FB8AA3B, %f252;
	fma.rn.f32 	%f254, %f247, 0f32A57060, %f253;
	mov.b32 	%r282, %f250;
	shl.b32 	%r283, %r282, 23;
	mov.b32 	%f255, %r283;
	ex2.approx.ftz.f32 	%f256, %f254;
	mul.f32 	%f257, %f256, %f255;
	st.shared.f32 	[%r277+256], %f257;
	add.f32 	%f258, %f245, %f257;
	ld.shared.f32 	%f259, [%r277+384];
	sub.f32 	%f260, %f259, %f31;
	fma.rn.f32 	%f261, %f260, 0f3BBB989D, 0f3F000000;
	cvt.sat.f32.f32 	%f262, %f261;
	fma.rm.f32 	%f263, %f262, %f223, %f222;
	add.f32 	%f264, %f263, 0fCB40007F;
	neg.f32 	%f265, %f264;
	fma.rn.f32 	%f266, %f260, 0f3FB8AA3B, %f265;
	fma.rn.f32 	%f267, %f260, 0f32A57060, %f266;
	mov.b32 	%r284, %f263;
	shl.b32 	%r285, %r284, 23;
	mov.b32 	%f268, %r285;
	ex2.approx.ftz.f32 	%f269, %f267;
	mul.f32 	%f270, %f269, %f268;
	st.shared.f32 	[%r277+384], %f270;
	add.f32 	%f325, %f258, %f270;
	add.s32 	%r372, %r372, 128;
	setp.lt.s32 	%p73, %r372, %r131;
	@%p73 bra 	$L__BB0_129;
	bra.uni 	$L__BB0_89;

}


// ===== COMPILED SASS (sm_100) =====

	.target	sm_100

	.elftype	@"ET_EXEC"


//--------------------- .note.nv.tkinfo           --------------------------
	.section	.note.nv.tkinfo,"",@"SHT_NOTE"
	.sectionflags	@"SHF_NOTE_NV_TKINFO"
	.tkinfo
        /*0018*/ 	.word	0x00000002
        /*0030*/ 	.string	""
        /*0030*/ 	.string	"ptxas"
        /*0030*/ 	.string	"Cuda compilation tools, release 13.0, V13.0.88"
        /*0030*/ 	.string	"Build cuda_13.0.r13.0/compiler.36424714_0"
        /*0030*/ 	.string	"-arch sm_100 -m 64 "



//--------------------- .note.nv.cuinfo           --------------------------
	.section	.note.nv.cuinfo,"",@"SHT_NOTE"
	.sectionflags	@"SHF_NOTE_NV_CUINFO"
        /*0018*/ 	.short	0x0002
        /*001a*/ 	.short	0x0064
        /*001c*/ 	.short	0x0082
	.zero		2


//--------------------- .nv.info                  --------------------------
	.section	.nv.info,"",@"SHT_CUDA_INFO"
	.align	4


	//----- nvinfo : EIATTR_REGCOUNT
	.align		4
        /*0000*/ 	.byte	0x04, 0x2f
        /*0002*/ 	.short	(.L_1 - .L_0)
	.align		4
.L_0:
        /*0004*/ 	.word	index@(_Z23phaseD_attention_kernelPK6__halfS1_S1_PS_iiiiif)
        /*0008*/ 	.word	0x00000020


	//----- nvinfo : EIATTR_FRAME_SIZE
	.align		4
.L_1:
        /*000c*/ 	.byte	0x04, 0x11
        /*000e*/ 	.short	(.L_3 - .L_2)
	.align		4
.L_2:
        /*0010*/ 	.word	index@($__internal_0_$__cuda_sm3x_div_rn_noftz_f32_slowpath)
        /*0014*/ 	.word	0x00000000


	//----- nvinfo : EIATTR_FRAME_SIZE
	.align		4
.L_3:
        /*0018*/ 	.byte	0x04, 0x11
        /*001a*/ 	.short	(.L_5 - .L_4)
	.align		4
.L_4:
        /*001c*/ 	.word	index@(_Z23phaseD_attention_kernelPK6__halfS1_S1_PS_iiiiif)
        /*0020*/ 	.word	0x00000000


	//----- nvinfo : EIATTR_MIN_STACK_SIZE
	.align		4
.L_5:
        /*0024*/ 	.byte	0x04, 0x12
        /*0026*/ 	.short	(.L_7 - .L_6)
	.align		4
.L_6:
        /*0028*/ 	.word	index@(_Z23phaseD_attention_kernelPK6__halfS1_S1_PS_iiiiif)
        /*002c*/ 	.word	0x00000000
.L_7:


//--------------------- .nv.compat                --------------------------
	.section	.nv.compat,"",@"SHT_CUDA_COMPAT_INFO"
	.align	4
        /*0000*/ 	.byte	0x02, 0x09, 0x00, 0x00, 0x02, 0x02, 0x01, 0x00, 0x02, 0x05, 0x05, 0x00, 0x03, 0x07, 0x01, 0x01
        /*0010*/ 	.byte	0x02, 0x03, 0x00, 0x00, 0x02, 0x06, 0x01, 0x00, 0x04, 0x0b, 0x08, 0x00, 0x01, 0x00, 0x00, 0x00
        /*0020*/ 	.byte	0x00, 0x00, 0x00, 0x00


//--------------------- .nv.info._Z23phaseD_attention_kernelPK6__halfS1_S1_PS_iiiiif --------------------------
	.section	.nv.info._Z23phaseD_attention_kernelPK6__halfS1_S1_PS_iiiiif,"",@"SHT_CUDA_INFO"
	.sectionflags	@""
	.align	4


	//----- nvinfo : EIATTR_CUDA_API_VERSION
	.align		4
        /*0000*/ 	.byte	0x04, 0x37
        /*0002*/ 	.short	(.L_9 - .L_8)
.L_8:
        /*0004*/ 	.word	0x00000082


	//----- nvinfo : EIATTR_KPARAM_INFO
	.align		4
.L_9:
        /*0008*/ 	.byte	0x04, 0x17
        /*000a*/ 	.short	(.L_11 - .L_10)
.L_10:
        /*000c*/ 	.word	0x00000000
        /*0010*/ 	.short	0x0009
        /*0012*/ 	.short	0x0034
        /*0014*/ 	.byte	0x00, 0xf0, 0x11, 0x00


	//----- nvinfo : EIATTR_KPARAM_INFO
	.align		4
.L_11:
        /*0018*/ 	.byte	0x04, 0x17
        /*001a*/ 	.short	(.L_13 - .L_12)
.L_12:
        /*001c*/ 	.word	0x00000000
        /*0020*/ 	.short	0x0008
        /*0022*/ 	.short	0x0030
        /*0024*/ 	.byte	0x00, 0xf0, 0x11, 0x00


	//----- nvinfo : EIATTR_KPARAM_INFO
	.align		4
.L_13:
        /*0028*/ 	.byte	0x04, 0x17
        /*002a*/ 	.short	(.L_15 - .L_14)
.L_14:
        /*002c*/ 	.word	0x00000000
        /*0030*/ 	.short	0x0007
        /*0032*/ 	.short	0x002c
        /*0034*/ 	.byte	0x00, 0xf0, 0x11, 0x00


	//----- nvinfo : EIATTR_KPARAM_INFO
	.align		4
.L_15:
        /*0038*/ 	.byte	0x04, 0x17
        /*003a*/ 	.short	(.L_17 - .L_16)
.L_16:
        /*003c*/ 	.word	0x00000000
        /*0040*/ 	.short	0x0006
        /*0042*/ 	.short	0x0028
        /*0044*/ 	.byte	0x00, 0xf0, 0x11, 0x00


	//----- nvinfo : EIATTR_KPARAM_INFO
	.align		4
.L_17:
        /*0048*/ 	.byte	0x04, 0x17
        /*004a*/ 	.short	(.L_19 - .L_18)
.L_18:
        /*004c*/ 	.word	0x00000000
        /*0050*/ 	.short	0x0005
        /*0052*/ 	.short	0x0024
        /*0054*/ 	.byte	0x00, 0xf0, 0x11, 0x00


	//----- nvinfo : EIATTR_KPARAM_INFO
	.align		4
.L_19:
        /*0058*/ 	.byte	0x04, 0x17
        /*005a*/ 	.short	(.L_21 - .L_20)
.L_20:
        /*005c*/ 	.word	0x00000000
        /*0060*/ 	.short	0x0004
        /*0062*/ 	.short	0x0020
        /*0064*/ 	.byte	0x00, 0xf0, 0x11, 0x00


	//----- nvinfo : EIATTR_KPARAM_INFO
	.align		4
.L_21:
        /*0068*/ 	.byte	0x04, 0x17
        /*006a*/ 	.short	(.L_23 - .L_22)
.L_22:
        /*006c*/ 	.word	0x00000000
        /*0070*/ 	.short	0x0003
        /*0072*/ 	.short	0x0018
        /*0074*/ 	.byte	0x00, 0xf5, 0x21, 0x00


	//----- nvinfo : EIATTR_KPARAM_INFO
	.align		4
.L_23:
        /*0078*/ 	.byte	0x04, 0x17
        /*007a*/ 	.short	(.L_25 - .L_24)
.L_24:
        /*007c*/ 	.word	0x00000000
        /*0080*/ 	.short	0x0002
        /*0082*/ 	.short	0x0010
        /*0084*/ 	.byte	0x00, 0xf5, 0x21, 0x00


	//----- nvinfo : EIATTR_KPARAM_INFO
	.align		4
.L_25:
        /*0088*/ 	.byte	0x04, 0x17
        /*008a*/ 	.short	(.L_27 - .L_26)
.L_26:
        /*008c*/ 	.word	0x00000000
        /*0090*/ 	.short	0x0001
        /*0092*/ 	.short	0x0008
        /*0094*/ 	.byte	0x00, 0xf5, 0x21, 0x00


	//----- nvinfo : EIATTR_KPARAM_INFO
	.align		4
.L_27:
        /*0098*/ 	.byte	0x04, 0x17
        /*009a*/ 	.short	(.L_29 - .L_28)
.L_28:
        /*009c*/ 	.word	0x00000000
        /*00a0*/ 	.short	0x0000
        /*00a2*/ 	.short	0x0000
        /*00a4*/ 	.byte	0x00, 0xf5, 0x21, 0x00


	//----- nvinfo : EIATTR_SPARSE_MMA_MASK
	.align		4
.L_29:
        /*00a8*/ 	.byte	0x03, 0x50
        /*00aa*/ 	.short	0x0000


	//----- nvinfo : EIATTR_MAXREG_COUNT
	.align		4
        /*00ac*/ 	.byte	0x03, 0x1b
        /*00ae*/ 	.short	0x00ff


	//----- nvinfo : EIATTR_NUM_BARRIERS
	.align		4
        /*00b0*/ 	.byte	0x02, 0x4c
        /*00b2*/ 	.byte	0x01
	.zero		1


	//----- nvinfo : EIATTR_MERCURY_ISA_VERSION
	.align		4
        /*00b4*/ 	.byte	0x03, 0x5f
        /*00b6*/ 	.short	0x0101


	//----- nvinfo : EIATTR_COOP_GROUP_MASK_REGIDS
	.align		4
        /*00b8*/ 	.byte	0x04, 0x29
        /*00ba*/ 	.short	(.L_31 - .L_30)


	//   ....[0]....
.L_30:
        /*00bc*/ 	.word	0xffffffff


	//   ....[1]....
        /*00c0*/ 	.word	0xffffffff


	//   ....[2]....
        /*00c4*/ 	.word	0xffffffff


	//   ....[3]....
        /*00c8*/ 	.word	0xffffffff


	//   ....[4]....
        /*00cc*/ 	.word	0xffffffff


	//   ....[5]....
        /*00d0*/ 	.word	0xffffffff


	//   ....[6]....
        /*00d4*/ 	.word	0xffffffff


	//   ....[7]....
        /*00d8*/ 	.word	0xffffffff


	//   ....[8]....
        /*00dc*/ 	.word	0xffffffff


	//   ....[9]....
        /*00e0*/ 	.word	0xffffffff


	//   ....[10]....
        /*00e4*/ 	.word	0xffffffff


	//   ....[11]....
        /*00e8*/ 	.word	0xffffffff


	//   ....[12]....
        /*00ec*/ 	.word	0xffffffff


	//   ....[13]....
        /*00f0*/ 	.word	0xffffffff


	//   ....[14]....
        /*00f4*/ 	.word	0xffffffff


	//   ....[15]....
        /*00f8*/ 	.word	0x0500000b


	//   ....[16]....
        /*00fc*/ 	.word	0x0500000b


	//   ....[17]....
        /*0100*/ 	.word	0x0500000b


	//   ....[18]....
        /*0104*/ 	.word	0x0500000b


	//   ....[19]....
        /*0108*/ 	.word	0x0500000b


	//   ....[20]....
        /*010c*/ 	.word	0x0500000b


	//   ....[21]....
        /*0110*/ 	.word	0x0500000b


	//   ....[22]....
        /*0114*/ 	.word	0x0500000b


	//   ....[23]....
        /*0118*/ 	.word	0x0500000b


	//   ....[24]....
        /*011c*/ 	.word	0x0500000b


	//   ....[25]....
        /*0120*/ 	.word	0x0500000b


	//   ....[26]....
        /*0124*/ 	.word	0x0500000b


	//   ....[27]....
        /*0128*/ 	.word	0x0500000b


	//   ....[28]....
        /*012c*/ 	.word	0x0500000b


	//   ....[29]....
        /*0130*/ 	.word	0x0500000b


	//----- nvinfo : EIATTR_COOP_GROUP_INSTR_OFFSETS
	.align		4
.L_31:
        /*0134*/ 	.byte	0x04, 0x28
        /*0136*/ 	.short	(.L_33 - .L_32)


	//   ....[0]....
.L_32:
        /*0138*/ 	.word	0x00001c40


	//   ....[1]....
        /*013c*/ 	.word	0x00002240


	//   ....[2]....
        /*0140*/ 	.word	0x00002290


	//   ....[3]....
        /*0144*/ 	.word	0x000022e0


	//   ....[4]....
        /*0148*/ 	.word	0x00002300


	//   ....[5]....
        /*014c*/ 	.word	0x00002320


	//   ....[6]....
        /*0150*/ 	.word	0x000023d0


	//   ....[7]....
        /*0154*/ 	.word	0x00002b20


	//   ....[8]....
        /*0158*/ 	.word	0x00002b70


	//   ....[9]....
        /*015c*/ 	.word	0x00002bc0


	//   ....[10]....
        /*0160*/ 	.word	0x00002be0


	//   ....[11]....
        /*0164*/ 	.word	0x00002c00


	//   ....[12]....
        /*0168*/ 	.word	0x00002c90


	//   ....[13]....
        /*016c*/ 	.word	0x00003170


	//   ....[14]....
        /*0170*/ 	.word	0x00003740


	//   ....[15]....
        /*0174*/ 	.word	0x00003ba0


	//   ....[16]....
        /*0178*/ 	.word	0x00003c40


	//   ....[17]....
        /*017c*/ 	.word	0x00003cc0


	//   ....[18]....
        /*0180*/ 	.word	0x00003d80


	//   ....[19]....
        /*0184*/ 	.word	0x00003de0


	//   ....[20]....
        /*0188*/ 	.word	0x00003e40


	//   ....[21]....
        /*018c*/ 	.word	0x00003ea0


	//   ....[22]....
        /*0190*/ 	.word	0x00003f40


	//   ....[23]....
        /*0194*/ 	.word	0x00003fc0


	//   ....[24]....
        /*0198*/ 	.word	0x00004080


	//   ....[25]....
        /*019c*/ 	.word	0x000040e0


	//   ....[26]....
        /*01a0*/ 	.word	0x00004140


	//   ....[27]....
        /*01a4*/ 	.word	0x000041a0


	//   ....[28]....
        /*01a8*/ 	.word	0x00004210


	//   ....[29]....
        /*01ac*/ 	.word	0x00004280


	//----- nvinfo : EIATTR_VRC_CTA_INIT_COUNT
	.align		4
.L_33:
        /*01b0*/ 	.byte	0x02, 0x4a
	.zero		1
	.zero		1


	//----- nvinfo : EIATTR_EXIT_INSTR_OFFSETS
	.align		4
        /*01b4*/ 	.byte	0x04, 0x1c
        /*01b6*/ 	.short	(.L_35 - .L_34)


	//   ....[0]....
.L_34:
        /*01b8*/ 	.word	0x00000e50


	//   ....[1]....
        /*01bc*/ 	.word	0x00003b60


	//----- nvinfo : EIATTR_CRS_STACK_SIZE
	.align		4
.L_35:
        /*01c0*/ 	.byte	0x04, 0x1e
        /*01c2*/ 	.short	(.L_37 - .L_36)
.L_36:
        /*01c4*/ 	.word	0x00000000


	//----- nvinfo : EIATTR_CBANK_PARAM_SIZE
	.align		4
.L_37:
        /*01c8*/ 	.byte	0x03, 0x19
        /*01ca*/ 	.short	0x0038


	//----- nvinfo : EIATTR_PARAM_CBANK
	.align		4
        /*01cc*/ 	.byte	0x04, 0x0a
        /*01ce*/ 	.short	(.L_39 - .L_38)
	.align		4
.L_38:
        /*01d0*/ 	.word	index@(.nv.constant0._Z23phaseD_attention_kernelPK6__halfS1_S1_PS_iiiiif)
        /*01d4*/ 	.short	0x0380
        /*01d6*/ 	.short	0x0038


	//----- nvinfo : EIATTR_SW_WAR
	.align		4
.L_39:
        /*01d8*/ 	.byte	0x04, 0x36
        /*01da*/ 	.short	(.L_41 - .L_40)
.L_40:
        /*01dc*/ 	.word	0x00000008
.L_41:


//--------------------- .nv.callgraph             --------------------------
	.section	.nv.callgraph,"",@"SHT_CUDA_CALLGRAPH"
	.align	4
	.sectionentsize	8
	.align		4
        /*0000*/ 	.word	0x00000000
	.align		4
        /*0004*/ 	.word	0xffffffff
	.align		4
        /*0008*/ 	.word	0x00000000
	.align		4
        /*000c*/ 	.word	0xfffffffe
	.align		4
        /*0010*/ 	.word	0x00000000
	.align		4
        /*0014*/ 	.word	0xfffffffd
	.align		4
        /*0018*/ 	.word	0x00000000
	.align		4
        /*001c*/ 	.word	0xfffffffc


//--------------------- .text._Z23phaseD_attention_kernelPK6__halfS1_S1_PS_iiiiif --------------------------
	.section	.text._Z23phaseD_attention_kernelPK6__halfS1_S1_PS_iiiiif,"ax",@progbits
	.align	128
        .global         _Z23phaseD_attention_kernelPK6__halfS1_S1_PS_iiiiif
        .type           _Z23phaseD_attention_kernelPK6__halfS1_S1_PS_iiiiif,@function
        .size           _Z23phaseD_attention_kernelPK6__halfS1_S1_PS_iiiiif,(.L_x_130 - _Z23phaseD_attention_kernelPK6__halfS1_S1_PS_iiiiif)
        .other          _Z23phaseD_attention_kernelPK6__halfS1_S1_PS_iiiiif,@"STO_CUDA_ENTRY STV_DEFAULT"
_Z23phaseD_attention_kernelPK6__halfS1_S1_PS_iiiiif:
.text._Z23phaseD_attention_kernelPK6__halfS1_S1_PS_iiiiif:
[----:B------:R-:W-:Y:S08]  /*0000*/  LDC R1, c[0x0][0x37c] ;  /* 0x0000df00ff017b82 */ /* 0x000ff00000000800 */
[----:B------:R-:W0:Y:S01]  /*0010*/  S2UR UR4, SR_CTAID.X ;  /* 0x00000000000479c3 */ /* 0x000e220000002500 */
[----:B------:R-:W1:Y:S01]  /*0020*/  S2R R9, SR_TID.X ;  /* 0x0000000000097919 */ /* 0x000e620000002100 */
[----:B------:R-:W2:Y:S01]  /*0030*/  LDCU UR8, c[0x0][0x3b0] ;  /* 0x00007600ff0877ac */ /* 0x000ea20008000800 */
[----:B------:R-:W-:Y:S01]  /*0040*/  BSSY.RECONVERGENT B0, `(.L_x_0) ;  /* 0x000005a000007945 */ /* 0x000fe20003800200 */
[----:B------:R-:W3:Y:S04]  /*0050*/  LDCU UR6, c[0x0][0x3a8] ;  /* 0x00007500ff0677ac */ /* 0x000ee80008000800 */
[----:B------:R-:W4:Y:S01]  /*0060*/  S2UR UR5, SR_CTAID.Z ;  /* 0x00000000000579c3 */ /* 0x000f220000002700 */
[----:B------:R-:W4:Y:S01]  /*0070*/  LDCU UR7, c[0x0][0x3a4] ;  /* 0x00007480ff0777ac */ /* 0x000f220008000800 */
[----:B------:R-:W1:Y:S06]  /*0080*/  LDCU.64 UR12, c[0x0][0x358] ;  /* 0x00006b00ff0c77ac */ /* 0x000e6c0008000a00 */
[----:B------:R-:W5:Y:S01]  /*0090*/  S2UR UR11, SR_CTAID.Y ;  /* 0x00000000000b79c3 */ /* 0x000f620000002600 */
[----:B--2---:R-:W-:Y:S01]  /*00a0*/  IMAD.U32 R0, RZ, RZ, UR8 ;  /* 0x00000008ff007e24 */ /* 0x004fe2000f8e00ff */
[----:B0-----:R-:W-:-:S04]  /*00b0*/  USHF.L.U32 UR4, UR4, 0x5, URZ ;  /* 0x0000000504047899 */ /* 0x001fc800080006ff */
[----:B------:R-:W-:Y:S01]  /*00c0*/  R2UR UR8, R0 ;  /* 0x00000000000872ca */ /* 0x000fe200000e0000 */
[----:B---3--:R-:W-:Y:S02]  /*00d0*/  IMAD.U32 R2, RZ, RZ, UR6 ;  /* 0x00000006ff027e24 */ /* 0x008fe4000f8e00ff */
[----:B------:R-:W-:Y:S01]  /*00e0*/  IMAD R19, RZ, RZ, -UR4 ;  /* 0x80000004ff137e24 */ /* 0x000fe2000f8e02ff */
[----:B----4-:R-:W-:Y:S01]  /*00f0*/  UIMAD UR5, UR5, UR7, URZ ;  /* 0x00000007050572a4 */ /* 0x010fe2000f8e02ff */
[----:B-1----:R-:W-:-:S03]  /*0100*/  SHF.R.U32.HI R18, RZ, 0x5, R9 ;  /* 0x00000005ff127819 */ /* 0x002fc60000011609 */
[----:B------:R-:W-:Y:S02]  /*0110*/  VIADDMNMX R19, R19, R2, 0x20, PT ;  /* 0x0000002013137446 */ /* 0x000fe40003800102 */
[----:B------:R-:W-:Y:S02]  /*0120*/  LOP3.LUT R17, R9, 0x1f, RZ, 0xc0, !PT ;  /* 0x0000001f09117812 */ /* 0x000fe400078ec0ff */
[----:B------:R-:W-:Y:S01]  /*0130*/  ISETP.GE.AND P0, PT, R18, R19, PT ;  /* 0x000000131200720c */ /* 0x000fe20003f06270 */
[----:B-----5:R-:W-:Y:S02]  /*0140*/  UIMAD UR7, UR11, UR6, URZ ;  /* 0x000000060b0772a4 */ /* 0x020fe4000f8e02ff */
[----:B------:R-:W-:Y:S02]  /*0150*/  UIMAD UR6, UR5, UR6, URZ ;  /* 0x00000006050672a4 */ /* 0x000fe4000f8e02ff */
[----:B------:R-:W-:Y:S02]  /*0160*/  UIMAD UR7, UR7, UR8, URZ ;  /* 0x00000008070772a4 */ /* 0x000fe4000f8e02ff */
[----:B------:R-:W-:-:S02]  /*0170*/  UIMAD UR6, UR6, UR8, URZ ;  /* 0x00000008060672a4 */ /* 0x000fc4000f8e02ff */
[----:B------:R-:W-:Y:S02]  /*0180*/  USHF.R.S32.HI UR8, URZ, 0x1f, UR7 ;  /* 0x0000001fff087899 */ /* 0x000fe40008011407 */
[----:B------:R-:W-:-:S04]  /*0190*/  UIADD3 UR9, UP0, UPT, UR6, UR7, URZ ;  /* 0x0000000706097290 */ /* 0x000fc8000ff1e0ff */
[----:B------:R-:W-:Y:S01]  /*01a0*/  ULEA.HI.X.SX32 UR8, UR6, UR8, 0x1, UP0 ;  /* 0x0000000806087291 */ /* 0x000fe200080f0eff */
[----:B------:R-:W-:Y:S11]  /*01b0*/  @P0 BRA `(.L_x_1) ;  /* 0x0000000400080947 */ /* 0x000ff60003800000 */
[----:B------:R-:W-:Y:S02]  /*01c0*/  IMAD.SHL.U32 R11, R17, 0x4, RZ ;  /* 0x00000004110b7824 */ /* 0x000fe400078e00ff */
[----:B------:R-:W-:Y:S02]  /*01d0*/  IMAD R13, R0, UR4, RZ ;  /* 0x00000004000d7c24 */ /* 0x000fe4000f8e02ff */
[----:B------:R-:W-:Y:S01]  /*01e0*/  IMAD.MOV.U32 R12, RZ, RZ, R18 ;  /* 0x000000ffff0c7224 */ /* 0x000fe200078e0012 */
[----:B------:R-:W-:Y:S01]  /*01f0*/  LOP3.LUT R3, RZ, R11, RZ, 0x33, !PT ;  /* 0x0000000bff037212 */ /* 0x000fe200078e33ff */
[----:B------:R-:W-:Y:S01]  /*0200*/  VIADD R14, R11, 0x80 ;  /* 0x000000800b0e7836 */ /* 0x000fe20000000000 */
[----:B------:R-:W-:Y:S02]  /*0210*/  IADD3 R10, P0, PT, R13, UR9, RZ ;  /* 0x000000090d0a7c10 */ /* 0x000fe4000ff1e0ff */
[----:B------:R-:W-:Y:S01]  /*0220*/  IADD3 R8, PT, PT, R3, R0, RZ ;  /* 0x0000000003087210 */ /* 0x000fe20007ffe0ff */
[----:B------:R-:W-:Y:S01]  /*0230*/  VIADD R3, R11, 0x3 ;  /* 0x000000030b037836 */ /* 0x000fe20000000000 */
[----:B------:R-:W-:-:S02]  /*0240*/  LEA.HI.X.SX32 R13, R13, UR8, 0x1, P0 ;  /* 0x000000080d0d7c11 */ /* 0x000fc400080f0eff */
[----:B------:R-:W-:-:S04]  /*0250*/  LOP3.LUT P2, RZ, R8, 0x80, RZ, 0xc0, !PT ;  /* 0x0000008008ff7812 */ /* 0x000fc8000784c0ff */
[----:B------:R-:W-:-:S13]  /*0260*/  ISETP.GE.OR P1, PT, R3, R0, P2 ;  /* 0x000000000300720c */ /* 0x000fda0001726670 */
.L_x_7:
[----:B0-----:R-:W0:Y:S01]  /*0270*/  LDCU UR6, c[0x0][0x3b0] ;  /* 0x00007600ff0677ac */ /* 0x001e220008000800 */
[----:B------:R-:W-:Y:S01]  /*0280*/  IMAD.MOV.U32 R16, RZ, RZ, R12 ;  /* 0x000000ffff107224 */ /* 0x000fe200078e000c */
[----:B------:R-:W-:Y:S01]  /*0290*/  BSSY.RECONVERGENT B1, `(.L_x_2) ;  /* 0x0000033000017945 */ /* 0x000fe20003800200 */
[----:B0-----:R-:W-:-:S04]  /*02a0*/  MOV R0, UR6 ;  /* 0x0000000600007c02 */ /* 0x001fc80008000f00 */
[-C--:B------:R-:W-:Y:S01]  /*02b0*/  ISETP.GE.AND P3, PT, R11, R0.reuse, PT ;  /* 0x000000000b00720c */ /* 0x080fe20003f66270 */
[C---:B------:R-:W-:Y:S02]  /*02c0*/  IMAD R15, R12.reuse, R0, RZ ;  /* 0x000000000c0f7224 */ /* 0x040fe400078e02ff */
[----:B------:R-:W-:-:S03]  /*02d0*/  VIADD R12, R12, 0x6 ;  /* 0x000000060c0c7836 */ /* 0x000fc60000000000 */
[C---:B------:R-:W-:Y:S02]  /*02e0*/  IADD3 R20, P4, PT, R15.reuse, R10, RZ ;  /* 0x0000000a0f147210 */ /* 0x040fe40007f9e0ff */
[----:B------:R-:W-:Y:S02]  /*02f0*/  ISETP.GE.AND P0, PT, R12, R19, PT ;  /* 0x000000130c00720c */ /* 0x000fe40003f06270 */
[----:B------:R-:W-:-:S03]  /*0300*/  LEA.HI.X.SX32 R15, R15, R13, 0x1, P4 ;  /* 0x0000000d0f0f7211 */ /* 0x000fc600020f0eff */
[----:B------:R-:W-:Y:S08]  /*0310*/  @P3 BRA `(.L_x_3) ;  /* 0x0000000000a83947 */ /* 0x000ff00003800000 */
[----:B------:R-:W-:Y:S01]  /*0320*/  BSSY.RECONVERGENT B2, `(.L_x_4) ;  /* 0x0000011000027945 */ /* 0x000fe20003800200 */
[----:B------:R-:W-:Y:S02]  /*0330*/  ISETP.GE.U32.AND P3, PT, R8, 0x80, PT ;  /* 0x000000800800780c */ /* 0x000fe40003f66070 */
[----:B------:R-:W-:Y:S01]  /*0340*/  SEL R21, R11, R14, P2 ;  /* 0x0000000e0b157207 */ /* 0x000fe20001000000 */
[----:B------:R-:W-:Y:S10]  /*0350*/  @P1 BRA `(.L_x_5) ;  /* 0x0000000000341947 */ /* 0x000ff40003800000 */
[----:B------:R-:W0:Y:S01]  /*0360*/  LDCU.64 UR6, c[0x0][0x380] ;  /* 0x00007000ff0677ac */ /* 0x000e220008000a00 */
[----:B------:R-:W-:-:S05]  /*0370*/  IADD3 R3, P4, PT, R11, R20, RZ ;  /* 0x000000140b037210 */ /* 0x000fca0007f9e0ff */
[----:B------:R-:W-:Y:S01]  /*0380*/  IMAD.X R4, RZ, RZ, R15, P4 ;  /* 0x000000ffff047224 */ /* 0x000fe200020e060f */
[----:B0-----:R-:W-:-:S04]  /*0390*/  LEA R2, P4, R3, UR6, 0x1 ;  /* 0x0000000603027c11 */ /* 0x001fc8000f8808ff */
[----:B------:R-:W-:-:S06]  /*03a0*/  LEA.HI.X R3, R3, UR7, R4, 0x1, P4 ;  /* 0x0000000703037c11 */ /* 0x000fcc000a0f0c04 */
[----:B------:R-:W2:Y:S01]  /*03b0*/  LDG.E.64.CONSTANT R2, desc[UR12][R2.64] ;  /* 0x0000000c02027981 */ /* 0x000ea2000c1e9b00 */
[----:B------:R-:W0:Y:S01]  /*03c0*/  S2UR UR7, SR_CgaCtaId ;  /* 0x00000000000779c3 */ /* 0x000e220000008800 */
[----:B------:R-:W-:Y:S01]  /*03d0*/  UMOV UR6, 0x400 ;  /* 0x0000040000067882 */ /* 0x000fe20000000000 */
[----:B------:R-:W-:Y:S01]  /*03e0*/  LEA R4, R16, R11, 0x6 ;  /* 0x0000000b10047211 */ /* 0x000fe200078e30ff */
[----:B------:R-:W-:Y:S01]  /*03f0*/  IMAD.MOV.U32 R21, RZ, RZ, R14 ;  /* 0x000000ffff157224 */ /* 0x000fe200078e000e */
[----:B0-----:R-:W-:-:S06]  /*0400*/  ULEA UR6, UR7, UR6, 0x18 ;  /* 0x0000000607067291 */ /* 0x001fcc000f8ec0ff */
[----:B------:R-:W-:-:S05]  /*0410*/  LEA R4, R4, UR6, 0x1 ;  /* 0x0000000604047c11 */ /* 0x000fca000f8e08ff */
[----:B--2---:R0:W-:Y:S02]  /*0420*/  STS.64 [R4], R2 ;  /* 0x0000000204007388 */ /* 0x0041e40000000a00 */
.L_x_5:
[----:B------:R-:W-:Y:S05]  /*0430*/  BSYNC.RECONVERGENT B2 ;  /* 0x0000000000027941 */ /* 0x000fea0003800200 */
.L_x_4:
[----:B------:R-:W-:Y:S05]  /*0440*/  @!P3 BRA `(.L_x_3) ;  /* 0x00000000005cb947 */ /* 0x000fea0003800000 */
[----:B0-----:R-:W0:Y:S01]  /*0450*/  S2R R3, SR_CgaCtaId ;  /* 0x0000000000037919 */ /* 0x001e220000008800 */
[----:B------:R-:W-:-:S04]  /*0460*/  MOV R0, 0x400 ;  /* 0x0000040000007802 */ /* 0x000fc80000000f00 */
[----:B0-----:R-:W-:-:S07]  /*0470*/  LEA R23, R3, R0, 0x18 ;  /* 0x0000000003177211 */ /* 0x001fce00078ec0ff */
.L_x_6:
[----:B------:R-:W0:Y:S01]  /*0480*/  LDCU UR10, c[0x0][0x3b0] ;  /* 0x00007600ff0a77ac */ /* 0x000e220008000800 */
[C---:B------:R-:W-:Y:S01]  /*0490*/  VIADD R3, R21.reuse, 0x3 ;  /* 0x0000000315037836 */ /* 0x040fe20000000000 */
[C---:B------:R-:W-:Y:S01]  /*04a0*/  IADD3 R2, P5, PT, R21.reuse, R20, RZ ;  /* 0x0000001415027210 */ /* 0x040fe20007fbe0ff */
[----:B------:R-:W1:Y:S01]  /*04b0*/  LDCU.64 UR6, c[0x0][0x380] ;  /* 0x00007000ff0677ac */ /* 0x000e620008000a00 */
[----:B------:R-:W-:Y:S01]  /*04c0*/  IADD3 R5, PT, PT, R21, 0x83, RZ ;  /* 0x0000008315057810 */ /* 0x000fe20007ffe0ff */
[----:B0-----:R-:W-:-:S05]  /*04d0*/  IMAD.U32 R0, RZ, RZ, UR10 ;  /* 0x0000000aff007e24 */ /* 0x001fca000f8e00ff */
[-C--:B------:R-:W-:Y:S01]  /*04e0*/  ISETP.GE.AND P4, PT, R3, R0.reuse, PT ;  /* 0x000000000300720c */ /* 0x080fe20003f86270 */
[----:B------:R-:W-:Y:S01]  /*04f0*/  IMAD.X R3, RZ, RZ, R15, P5 ;  /* 0x000000ffff037224 */ /* 0x000fe200028e060f */
[----:B------:R-:W-:Y:S02]  /*0500*/  ISETP.GE.AND P3, PT, R5, R0, PT ;  /* 0x000000000500720c */ /* 0x000fe40003f66270 */
[----:B-1----:R-:W-:-:S04]  /*0510*/  LEA R4, P5, R2, UR6, 0x1 ;  /* 0x0000000602047c11 */ /* 0x002fc8000f8a08ff */
[----:B------:R-:W-:-:S05]  /*0520*/  LEA.HI.X R5, R2, UR7, R3, 0x1, P5 ;  /* 0x0000000702057c11 */ /* 0x000fca000a8f0c03 */
[----:B------:R-:W2:Y:S04]  /*0530*/  @!P4 LDG.E.64.CONSTANT R2, desc[UR12][R4.64] ;  /* 0x0000000c0402c981 */ /* 0x000ea8000c1e9b00 */
[----:B------:R-:W3:Y:S01]  /*0540*/  @!P3 LDG.E.64.CONSTANT R6, desc[UR12][R4.64+0x100] ;  /* 0x0001000c0406b981 */ /* 0x000ee2000c1e9b00 */
[----:B------:R-:W-:Y:S01]  /*0550*/  IMAD R22, R16, 0x40, R21 ;  /* 0x0000004010167824 */ /* 0x000fe200078e0215 */
[----:B------:R-:W-:-:S03]  /*0560*/  IADD3 R21, PT, PT, R21, 0x100, RZ ;  /* 0x0000010015157810 */ /* 0x000fc60007ffe0ff */
[----:B------:R-:W-:-:S05]  /*0570*/  IMAD R22, R22, 0x2, R23 ;  /* 0x0000000216167824 */ /* 0x000fca00078e0217 */
[----:B--2---:R1:W-:Y:S04]  /*0580*/  @!P4 STS.64 [R22], R2 ;  /* 0x000000021600c388 */ /* 0x0043e80000000a00 */
[----:B---3--:R1:W-:Y:S01]  /*0590*/  @!P3 STS.64 [R22+0x100], R6 ;  /* 0x000100061600b388 */ /* 0x0083e20000000a00 */
[----:B------:R-:W-:-:S13]  /*05a0*/  ISETP.GE.AND P3, PT, R21, R0, PT ;  /* 0x000000001500720c */ /* 0x000fda0003f66270 */
[----:B-1----:R-:W-:Y:S05]  /*05b0*/  @!P3 BRA `(.L_x_6) ;  /* 0xfffffffc00b0b947 */ /* 0x002fea000383ffff */
.L_x_3:
[----:B------:R-:W-:Y:S05]  /*05c0*/  BSYNC.RECONVERGENT B1 ;  /* 0x0000000000017941 */ /* 0x000fea0003800200 */
.L_x_2:
[----:B------:R-:W-:Y:S05]  /*05d0*/  @!P0 BRA `(.L_x_7) ;  /* 0xfffffffc00248947 */ /* 0x000fea000383ffff */
.L_x_1:
[----:B------:R-:W-:Y:S05]  /*05e0*/  BSYNC.RECONVERGENT B0 ;  /* 0x0000000000007941 */ /* 0x000fea0003800200 */
.L_x_0:
[----:B------:R-:W1:Y:S01]  /*05f0*/  LDCU UR6, c[0x0][0x3ac] ;  /* 0x00007580ff0677ac */ /* 0x000e620008000800 */
[----:B------:R-:W2:Y:S01]  /*0600*/  S2UR UR7, SR_CgaCtaId ;  /* 0x00000000000779c3 */ /* 0x000ea20000008800 */
[----:B------:R-:W-:Y:S01]  /*0610*/  ISETP.GE.AND P0, PT, R0, 0x1, PT ;  /* 0x000000010000780c */ /* 0x000fe20003f06270 */
[----:B------:R-:W-:Y:S01]  /*0620*/  BSSY.RECONVERGENT B0, `(.L_x_8) ;  /* 0x0000080000007945 */ /* 0x000fe20003800200 */
[----:B------:R-:W3:Y:S01]  /*0630*/  LDCU UR18, c[0x0][0x3b0] ;  /* 0x00007600ff1277ac */ /* 0x000ee20008000800 */
[----:B------:R-:W4:Y:S01]  /*0640*/  LDCU.64 UR14, c[0x0][0x388] ;  /* 0x00007100ff0e77ac */ /* 0x000f220008000a00 */
[----:B-1----:R-:W-:Y:S01]  /*0650*/  IMAD.U32 R6, RZ, RZ, UR6 ;  /* 0x00000006ff067e24 */ /* 0x002fe2000f8e00ff */
[----:B------:R-:W-:-:S03]  /*0660*/  UMOV UR6, 0x400 ;  /* 0x0000040000067882 */ /* 0x000fc60000000000 */
[C---:B0-----:R-:W-:Y:S01]  /*0670*/  IMAD R3, R6.reuse, UR5, RZ ;  /* 0x0000000506037c24 */ /* 0x041fe2000f8e02ff */
[C---:B------:R-:W-:Y:S01]  /*0680*/  R2UR UR10, R6.reuse ;  /* 0x00000000060a72ca */ /* 0x040fe200000e0000 */
[----:B------:R-:W-:Y:S01]  /*0690*/  IMAD R5, R6, UR11, RZ ;  /* 0x0000000b06057c24 */ /* 0x000fe2000f8e02ff */
[----:B------:R-:W-:Y:S01]  /*06a0*/  ISETP.GE.OR P0, PT, R9, R6, !P0 ;  /* 0x000000060900720c */ /* 0x000fe20004706670 */
[----:B--2---:R-:W-:Y:S01]  /*06b0*/  ULEA UR6, UR7, UR6, 0x18 ;  /* 0x0000000607067291 */ /* 0x004fe2000f8ec0ff */
[-C--:B------:R-:W-:Y:S02]  /*06c0*/  IMAD R3, R3, R0.reuse, RZ ;  /* 0x0000000003037224 */ /* 0x080fe400078e02ff */
[----:B------:R-:W-:-:S05]  /*06d0*/  IMAD R4, R5, R0, RZ ;  /* 0x0000000005047224 */ /* 0x000fca00078e02ff */
[----:B------:R-:W-:Y:S02]  /*06e0*/  IADD3 R2, P1, PT, R3, R4, RZ ;  /* 0x0000000403027210 */ /* 0x000fe40007f3e0ff */
[----:B------:R-:W-:Y:S01]  /*06f0*/  ULEA UR5, UR10, UR6, 0x7 ;  /* 0x000000060a057291 */ /* 0x000fe2000f8e38ff */
[----:B------:R-:W-:-:S03]  /*0700*/  SHF.R.S32.HI R4, RZ, 0x1f, R4 ;  /* 0x0000001fff047819 */ /* 0x000fc60000011404 */
[----:B------:R-:W-:Y:S01]  /*0710*/  UIADD3 UR10, UPT, UPT, UR5, 0x1000, URZ ;  /* 0x00001000050a7890 */ /* 0x000fe2000fffe0ff */
[----:B------:R-:W-:Y:S01]  /*0720*/  LEA.HI.X.SX32 R3, R3, R4, 0x1, P1 ;  /* 0x0000000403037211 */ /* 0x000fe200008f0eff */
[----:B---34-:R-:W-:Y:S10]  /*0730*/  @P0 BRA `(.L_x_9) ;  /* 0x0000000400b80947 */ /* 0x018ff40003800000 */
[----:B------:R-:W-:Y:S01]  /*0740*/  VIADD R4, R0, 0xffffffff ;  /* 0xffffffff00047836 */ /* 0x000fe20000000000 */
[----:B------:R-:W-:Y:S01]  /*0750*/  BSSY.RECONVERGENT B1, `(.L_x_10) ;  /* 0x0000037000017945 */ /* 0x000fe20003800200 */
[----:B------:R-:W-:-:S03]  /*0760*/  IMAD.MOV.U32 R0, RZ, RZ, R9 ;  /* 0x000000ffff007224 */ /* 0x000fc600078e0009 */
[C---:B------:R-:W-:Y:S02]  /*0770*/  LEA.HI R5, R4.reuse, 0x1, RZ, 0x1e ;  /* 0x0000000104057811 */ /* 0x040fe400078ff0ff */
[----:B------:R-:W-:Y:S02]  /*0780*/  LOP3.LUT R4, R4, 0x4, RZ, 0xc0, !PT ;  /* 0x0000000404047812 */ /* 0x000fe400078ec0ff */
[----:B------:R-:W-:-:S07]  /*0790*/  LOP3.LUT R5, R5, 0x7ffffffe, RZ, 0xc0, !PT ;  /* 0x7ffffffe05057812 */ /* 0x000fce00078ec0ff */
.L_x_15:
[----:B0-----:R-:W0:Y:S01]  /*07a0*/  LDCU UR11, c[0x0][0x3b0] ;  /* 0x00007600ff0b77ac */ /* 0x001e220008000800 */
[----:B------:R-:W-:Y:S02]  /*07b0*/  IMAD.MOV.U32 R8, RZ, RZ, R0 ;  /* 0x000000ffff087224 */ /* 0x000fe400078e0000 */
[----:B------:R-:W-:Y:S01]  /*07c0*/  IMAD.MOV.U32 R15, RZ, RZ, RZ ;  /* 0x000000ffff0f7224 */ /* 0x000fe200078e00ff */
[----:B------:R-:W1:Y:S01]  /*07d0*/  LDCU UR7, c[0x0][0x3ac] ;  /* 0x00007580ff0777ac */ /* 0x000e620008000800 */
[----:B0-----:R-:W-:-:S04]  /*07e0*/  MOV R23, UR11 ;  /* 0x0000000b00177c02 */ /* 0x001fc80008000f00 */
[----:B------:R-:W-:Y:S01]  /*07f0*/  ISETP.GE.U32.AND P0, PT, R23, 0x5, PT ;  /* 0x000000051700780c */ /* 0x000fe20003f06070 */
[C---:B------:R-:W-:Y:S02]  /*0800*/  IMAD R7, R0.reuse, R23, RZ ;  /* 0x0000001700077224 */ /* 0x040fe400078e02ff */
[----:B------:R-:W-:-:S03]  /*0810*/  VIADD R0, R0, 0xc0 ;  /* 0x000000c000007836 */ /* 0x000fc60000000000 */
[----:B------:R-:W-:Y:S02]  /*0820*/  IADD3 R20, P2, PT, R7, R2, RZ ;  /* 0x0000000207147210 */ /* 0x000fe40007f5e0ff */
[----:B-1----:R-:W-:Y:S02]  /*0830*/  ISETP.GE.AND P1, PT, R0, UR7, PT ;  /* 0x0000000700007c0c */ /* 0x002fe4000bf26270 */
[----:B------:R-:W-:-:S03]  /*0840*/  IADD3.X R21, PT, PT, RZ, R3, RZ, P2, !PT ;  /* 0x00000003ff157210 */ /* 0x000fc600017fe4ff */
[----:B------:R-:W-:Y:S08]  /*0850*/  @!P0 BRA `(.L_x_11) ;  /* 0x0000000000588947 */ /* 0x000ff00003800000 */
[----:B------:R-:W-:Y:S01]  /*0860*/  BSSY.RECONVERGENT B2, `(.L_x_11) ;  /* 0x0000015000027945 */ /* 0x000fe20003800200 */
[----:B------:R-:W-:-:S07]  /*0870*/  CS2R R14, SRZ ;  /* 0x00000000000e7805 */ /* 0x000fce000001ff00 */
.L_x_12:
[----:B------:R-:W-:Y:S01]  /*0880*/  IMAD.U32 R23, RZ, RZ, UR18 ;  /* 0x00000012ff177e24 */ /* 0x000fe2000f8e00ff */
[C---:B------:R-:W-:Y:S01]  /*0890*/  IADD3 R10, P3, PT, R15.reuse, R20, RZ ;  /* 0x000000140f0a7210 */ /* 0x040fe20007f7e0ff */
[C---:B------:R-:W-:Y:S02]  /*08a0*/  VIADD R7, R15.reuse, 0x7 ;  /* 0x000000070f077836 */ /* 0x040fe40000000000 */
[----:B------:R-:W-:-:S03]  /*08b0*/  VIADD R6, R15, 0x3 ;  /* 0x000000030f067836 */ /* 0x000fc60000000000 */
[----:B------:R-:W-:Y:S02]  /*08c0*/  ISETP.GE.AND P2, PT, R7, R23, PT ;  /* 0x000000170700720c */ /* 0x000fe40003f46270 */
[----:B------:R-:W-:Y:S02]  /*08d0*/  IADD3.X R7, PT, PT, RZ, R21, RZ, P3, !PT ;  /* 0x00000015ff077210 */ /* 0x000fe40001ffe4ff */
[----:B------:R-:W-:Y:S02]  /*08e0*/  ISETP.GE.AND P0, PT, R6, R23, PT ;  /* 0x000000170600720c */ /* 0x000fe40003f06270 */
[----:B------:R-:W-:-:S04]  /*08f0*/  LEA R12, P3, R10, UR14, 0x1 ;  /* 0x0000000e0a0c7c11 */ /* 0x000fc8000f8608ff */
[----:B------:R-:W-:-:S05]  /*0900*/  LEA.HI.X R13, R10, UR15, R7, 0x1, P3 ;  /* 0x0000000f0a0d7c11 */ /* 0x000fca00098f0c07 */
[----:B------:R-:W2:Y:S04]  /*0910*/  @!P2 LDG.E.64.CONSTANT R10, desc[UR12][R12.64+0x8] ;  /* 0x0000080c0c0aa981 */ /* 0x000ea8000c1e9b00 */
[----:B------:R-:W3:Y:S01]  /*0920*/  @!P0 LDG.E.64.CONSTANT R6, desc[UR12][R12.64] ;  /* 0x0000000c0c068981 */ /* 0x000ee2000c1e9b00 */
[----:B------:R-:W-:-:S05]  /*0930*/  IMAD R16, R8, 0x40, R15 ;  /* 0x0000004008107824 */ /* 0x000fca00078e020f */
[----:B------:R-:W-:Y:S01]  /*0940*/  LEA R16, R16, UR6, 0x1 ;  /* 0x0000000610107c11 */ /* 0x000fe2000f8e08ff */
[----:B------:R-:W-:Y:S02]  /*0950*/  VIADD R14, R14, 0x2 ;  /* 0x000000020e0e7836 */ /* 0x000fe40000000000 */
[----:B------:R-:W-:Y:S02]  /*0960*/  VIADD R15, R15, 0x8 ;  /* 0x000000080f0f7836 */ /* 0x000fe40000000000 */
[----:B--2---:R0:W-:Y:S04]  /*0970*/  @!P2 STS.64 [R16+0x1008], R10 ;  /* 0x0010080a1000a388 */ /* 0x0041e80000000a00 */
[----:B---3--:R0:W-:Y:S01]  /*0980*/  @!P0 STS.64 [R16+0x1000], R6 ;  /* 0x0010000610008388 */ /* 0x0081e20000000a00 */
[----:B------:R-:W-:-:S13]  /*0990*/  ISETP.NE.AND P0, PT, R14, R5, PT ;  /* 0x000000050e00720c */ /* 0x000fda0003f05270 */
[----:B0-----:R-:W-:Y:S05]  /*09a0*/  @P0 BRA `(.L_x_12) ;  /* 0xfffffffc00b40947 */ /* 0x001fea000383ffff */
[----:B------:R-:W-:Y:S05]  /*09b0*/  BSYNC.RECONVERGENT B2 ;  /* 0x0000000000027941 */ /* 0x000fea0003800200 */
.L_x_11:
[----:B------:R-:W-:Y:S01]  /*09c0*/  IADD3 R6, PT, PT, R15, 0x3, RZ ;  /* 0x000000030f067810 */ /* 0x000fe20007ffe0ff */
[----:B------:R-:W-:Y:S03]  /*09d0*/  BSSY.RECONVERGENT B2, `(.L_x_13) ;  /* 0x000000d000027945 */ /* 0x000fe60003800200 */
[----:B------:R-:W-:-:S04]  /*09e0*/  ISETP.GE.AND P0, PT, R6, R23, PT ;  /* 0x000000170600720c */ /* 0x000fc80003f06270 */
[----:B------:R-:W-:-:S13]  /*09f0*/  ISETP.NE.OR P0, PT, R4, RZ, P0 ;  /* 0x000000ff0400720c */ /* 0x000fda0000705670 */
[----:B------:R-:W-:Y:S05]  /*0a00*/  @P0 BRA `(.L_x_14) ;  /* 0x0000000000240947 */ /* 0x000fea0003800000 */
[----:B------:R-:W0:Y:S01]  /*0a10*/  LDCU.64 UR16, c[0x0][0x388] ;  /* 0x00007100ff1077ac */ /* 0x000e220008000a00 */
[----:B------:R-:W-:-:S05]  /*0a20*/  IADD3 R7, P0, PT, R15, R20, RZ ;  /* 0x000000140f077210 */ /* 0x000fca0007f1e0ff */
[----:B------:R-:W-:Y:S01]  /*0a30*/  IMAD.X R10, RZ, RZ, R21, P0 ;  /* 0x000000ffff0a7224 */ /* 0x000fe200000e0615 */
[----:B0-----:R-:W-:-:S04]  /*0a40*/  LEA R6, P0, R7, UR16, 0x1 ;  /* 0x0000001007067c11 */ /* 0x001fc8000f8008ff */
[----:B------:R-:W-:-:S06]  /*0a50*/  LEA.HI.X R7, R7, UR17, R10, 0x1, P0 ;  /* 0x0000001107077c11 */ /* 0x000fcc00080f0c0a */
[----:B------:R-:W2:Y:S01]  /*0a60*/  LDG.E.64.CONSTANT R6, desc[UR12][R6.64] ;  /* 0x0000000c06067981 */ /* 0x000ea2000c1e9b00 */
[----:B------:R-:W-:-:S05]  /*0a70*/  IMAD R15, R8, 0x40, R15 ;  /* 0x00000040080f7824 */ /* 0x000fca00078e020f */
[----:B------:R-:W-:-:S05]  /*0a80*/  LEA R15, R15, UR6, 0x1 ;  /* 0x000000060f0f7c11 */ /* 0x000fca000f8e08ff */
[----:B--2---:R0:W-:Y:S02]  /*0a90*/  STS.64 [R15+0x1000], R6 ;  /* 0x001000060f007388 */ /* 0x0041e40000000a00 */
.L_x_14:
[----:B------:R-:W-:Y:S05]  /*0aa0*/  BSYNC.RECONVERGENT B2 ;  /* 0x0000000000027941 */ /* 0x000fea0003800200 */
.L_x_13:
[----:B------:R-:W-:Y:S05]  /*0ab0*/  @!P1 BRA `(.L_x_15) ;  /* 0xfffffffc00389947 */ /* 0x000fea000383ffff */
[----:B------:R-:W-:Y:S05]  /*0ac0*/  BSYNC.RECONVERGENT B1 ;  /* 0x0000000000017941 */ /* 0x000fea0003800200 */
.L_x_10:
[----:B------:R-:W1:Y:S01]  /*0ad0*/  LDCU UR7, c[0x0][0x3b0] ;  /* 0x00007600ff0777ac */ /* 0x000e620008000800 */
[----:B------:R-:W-:Y:S02]  /*0ae0*/  HFMA2 R8, -RZ, RZ, 0, 0 ;  /* 0x00000000ff087431 */ /* 0x000fe400000001ff */
[----:B-1----:R-:W-:-:S04]  /*0af0*/  IMAD.U32 R0, RZ, RZ, UR7 ;  /* 0x00000007ff007e24 */ /* 0x002fc8000f8e00ff */
[----:B0-----:R-:W-:Y:S01]  /*0b00*/  IMAD R7, R9, R0, RZ ;  /* 0x0000000009077224 */ /* 0x001fe200078e02ff */
[----:B------:R-:W-:-:S04]  /*0b10*/  ISETP.GE.U32.AND P1, PT, R0, 0x5, PT ;  /* 0x000000050000780c */ /* 0x000fc80003f26070 */
[----:B------:R-:W-:-:S05]  /*0b20*/  IADD3 R21, P0, PT, R7, R2, RZ ;  /* 0x0000000207157210 */ /* 0x000fca0007f1e0ff */
[----:B------:R-:W-:-:S04]  /*0b30*/  IMAD.X R16, RZ, RZ, R3, P0 ;  /* 0x000000ffff107224 */ /* 0x000fc800000e0603 */
[----:B------:R-:W-:Y:S05]  /*0b40*/  @!P1 BRA `(.L_x_16) ;  /* 0x0000000000649947 */ /* 0x000fea0003800000 */
[----:B------:R-:W-:Y:S01]  /*0b50*/  BSSY.RECONVERGENT B1, `(.L_x_16) ;  /* 0x0000018000017945 */ /* 0x000fe20003800200 */
[----:B------:R-:W-:Y:S02]  /*0b60*/  IMAD.MOV.U32 R8, RZ, RZ, RZ ;  /* 0x000000ffff087224 */ /* 0x000fe400078e00ff */
[----:B------:R-:W-:-:S07]  /*0b70*/  IMAD.MOV.U32 R14, RZ, RZ, RZ ;  /* 0x000000ffff0e7224 */ /* 0x000fce00078e00ff */
.L_x_17:
[----:B------:R-:W0:Y:S01]  /*0b80*/  LDCU UR7, c[0x0][0x3b0] ;  /* 0x00007600ff0777ac */ /* 0x000e220008000800 */
[C---:B------:R-:W-:Y:S01]  /*0b90*/  VIADD R11, R8.reuse, 0x7 ;  /* 0x00000007080b7836 */ /* 0x040fe20000000000 */
[C---:B------:R-:W-:Y:S01]  /*0ba0*/  IADD3 R7, PT, PT, R8.reuse, 0x3, RZ ;  /* 0x0000000308077810 */ /* 0x040fe20007ffe0ff */
[----:B------:R-:W1:Y:S01]  /*0bb0*/  LDCU.64 UR16, c[0x0][0x390] ;  /* 0x00007200ff1077ac */ /* 0x000e620008000a00 */
[----:B------:R-:W-:Y:S01]  /*0bc0*/  IADD3 R6, P2, PT, R8, R21, RZ ;  /* 0x0000001508067210 */ /* 0x000fe20007f5e0ff */
[----:B0-----:R-:W-:-:S05]  /*0bd0*/  IMAD.U32 R0, RZ, RZ, UR7 ;  /* 0x00000007ff007e24 */ /* 0x001fca000f8e00ff */
[-C--:B------:R-:W-:Y:S02]  /*0be0*/  ISETP.GE.AND P1, PT, R11, R0.reuse, PT ;  /* 0x000000000b00720c */ /* 0x080fe40003f26270 */
[----:B------:R-:W-:Y:S01]  /*0bf0*/  ISETP.GE.AND P0, PT, R7, R0, PT ;  /* 0x000000000700720c */ /* 0x000fe20003f06270 */
[----:B------:R-:W-:Y:S01]  /*0c00*/  IMAD.X R7, RZ, RZ, R16, P2 ;  /* 0x000000ffff077224 */ /* 0x000fe200010e0610 */
[----:B-1----:R-:W-:-:S04]  /*0c10*/  LEA R10, P2, R6, UR16, 0x1 ;  /* 0x00000010060a7c11 */ /* 0x002fc8000f8408ff */
[----:B------:R-:W-:-:S05]  /*0c20*/  LEA.HI.X R11, R6, UR17, R7, 0x1, P2 ;  /* 0x00000011060b7c11 */ /* 0x000fca00090f0c07 */
[----:B------:R-:W2:Y:S04]  /*0c30*/  @!P1 LDG.E.64.CONSTANT R12, desc[UR12][R10.64+0x8] ;  /* 0x0000080c0a0c9981 */ /* 0x000ea8000c1e9b00 */
[----:B------:R-:W3:Y:S01]  /*0c40*/  @!P0 LDG.E.64.CONSTANT R6, desc[UR12][R10.64] ;  /* 0x0000000c0a068981 */ /* 0x000ee2000c1e9b00 */
[----:B------:R-:W-:-:S04]  /*0c50*/  LEA R15, R9, R8, 0x6 ;  /* 0x00000008090f7211 */ /* 0x000fc800078e30ff */
[----:B------:R-:W-:Y:S01]  /*0c60*/  LEA R15, R15, UR10, 0x1 ;  /* 0x0000000a0f0f7c11 */ /* 0x000fe2000f8e08ff */
[----:B------:R-:W-:Y:S02]  /*0c70*/  VIADD R14, R14, 0x2 ;  /* 0x000000020e0e7836 */ /* 0x000fe40000000000 */
[----:B------:R-:W-:Y:S02]  /*0c80*/  VIADD R8, R8, 0x8 ;  /* 0x0000000808087836 */ /* 0x000fe40000000000 */
[----:B--2---:R0:W-:Y:S04]  /*0c90*/  @!P1 STS.64 [R15+0x8], R12 ;  /* 0x0000080c0f009388 */ /* 0x0041e80000000a00 */
[----:B---3--:R0:W-:Y:S01]  /*0ca0*/  @!P0 STS.64 [R15], R6 ;  /* 0x000000060f008388 */ /* 0x0081e20000000a00 */
[----:B------:R-:W-:-:S13]  /*0cb0*/  ISETP.NE.AND P0, PT, R14, R5, PT ;  /* 0x000000050e00720c */ /* 0x000fda0003f05270 */
[----:B0-----:R-:W-:Y:S05]  /*0cc0*/  @P0 BRA `(.L_x_17) ;  /* 0xfffffffc00ac0947 */ /* 0x001fea000383ffff */
[----:B------:R-:W-:Y:S05]  /*0cd0*/  BSYNC.RECONVERGENT B1 ;  /* 0x0000000000017941 */ /* 0x000fea0003800200 */
.L_x_16:
[----:B------:R-:W-:Y:S01]  /*0ce0*/  VIADD R7, R8, 0x3 ;  /* 0x0000000308077836 */ /* 0x000fe20000000000 */
[----:B------:R-:W-:Y:S04]  /*0cf0*/  BSSY.RECONVERGENT B1, `(.L_x_18) ;  /* 0x000000d000017945 */ /* 0x000fe80003800200 */
[----:B------:R-:W-:-:S04]  /*0d00*/  ISETP.GE.AND P0, PT, R7, R0, PT ;  /* 0x000000000700720c */ /* 0x000fc80003f06270 */
[----:B------:R-:W-:-:S13]  /*0d10*/  ISETP.NE.OR P0, PT, R4, RZ, P0 ;  /* 0x000000ff0400720c */ /* 0x000fda0000705670 */
[----:B------:R-:W-:Y:S05]  /*0d20*/  @P0 BRA `(.L_x_19) ;  /* 0x0000000000240947 */ /* 0x000fea0003800000 */
[----:B------:R-:W0:Y:S01]  /*0d30*/  LDCU.64 UR16, c[0x0][0x390] ;  /* 0x00007200ff1077ac */ /* 0x000e220008000a00 */
[----:B------:R-:W-:-:S04]  /*0d40*/  IADD3 R7, P0, PT, R8, R21, RZ ;  /* 0x0000001508077210 */ /* 0x000fc80007f1e0ff */
[----:B------:R-:W-:Y:S02]  /*0d50*/  IADD3.X R10, PT, PT, RZ, R16, RZ, P0, !PT ;  /* 0x00000010ff0a7210 */ /* 0x000fe400007fe4ff */
[----:B0-----:R-:W-:-:S04]  /*0d60*/  LEA R6, P0, R7, UR16, 0x1 ;  /* 0x0000001007067c11 */ /* 0x001fc8000f8008ff */
[----:B------:R-:W-:-:S06]  /*0d70*/  LEA.HI.X R7, R7, UR17, R10, 0x1, P0 ;  /* 0x0000001107077c11 */ /* 0x000fcc00080f0c0a */
[----:B------:R-:W2:Y:S01]  /*0d80*/  LDG.E.64.CONSTANT R6, desc[UR12][R6.64] ;  /* 0x0000000c06067981 */ /* 0x000ea2000c1e9b00 */
[----:B------:R-:W-:-:S05]  /*0d90*/  IMAD R8, R9, 0x40, R8 ;  /* 0x0000004009087824 */ /* 0x000fca00078e0208 */
[----:B------:R-:W-:-:S05]  /*0da0*/  LEA R8, R8, UR5, 0x1 ;  /* 0x0000000508087c11 */ /* 0x000fca000f8e08ff */
[----:B--2---:R0:W-:Y:S02]  /*0db0*/  STS.64 [R8+0x1000], R6 ;  /* 0x0010000608007388 */ /* 0x0041e40000000a00 */
.L_x_19:
[----:B------:R-:W-:Y:S05]  /*0dc0*/  BSYNC.RECONVERGENT B1 ;  /* 0x0000000000017941 */ /* 0x000fea0003800200 */
.L_x_18:
[----:B------:R-:W0:Y:S01]  /*0dd0*/  LDCU UR7, c[0x0][0x3ac] ;  /* 0x00007580ff0777ac */ /* 0x000e220008000800 */
[----:B------:R-:W-:Y:S02]  /*0de0*/  VIADD R9, R9, 0xc0 ;  /* 0x000000c009097836 */ /* 0x000fe40000000000 */
[----:B0-----:R-:W-:-:S05]  /*0df0*/  IMAD.U32 R6, RZ, RZ, UR7 ;  /* 0x00000007ff067e24 */ /* 0x001fca000f8e00ff */
[----:B------:R-:W-:-:S13]  /*0e00*/  ISETP.GE.AND P0, PT, R9, R6, PT ;  /* 0x000000060900720c */ /* 0x000fda0003f06270 */
[----:B------:R-:W-:Y:S05]  /*0e10*/  @!P0 BRA `(.L_x_10) ;  /* 0xfffffffc002c8947 */ /* 0x000fea000383ffff */
.L_x_9:
[----:B------:R-:W-:Y:S05]  /*0e20*/  BSYNC.RECONVERGENT B0 ;  /* 0x0000000000007941 */ /* 0x000fea0003800200 */
.L_x_8:
[----:B------:R-:W-:Y:S01]  /*0e30*/  BAR.SYNC.DEFER_BLOCKING 0x0 ;  /* 0x0000000000007b1d */ /* 0x000fe20000010000 */
[----:B------:R-:W-:-:S13]  /*0e40*/  ISETP.GE.AND P0, PT, R18, R19, PT ;  /* 0x000000131200720c */ /* 0x000fda0003f06270 */
[----:B------:R-:W-:Y:S05]  /*0e50*/  @P0 EXIT ;  /* 0x000000000000094d */ /* 0x000fea0003800000 */
[----:B------:R-:W0:Y:S01]  /*0e60*/  LDCU UR6, c[0x0][0x3b4] ;  /* 0x00007680ff0677ac */ /* 0x000e220008000800 */
[----:B------:R-:W-:Y:S01]  /*0e70*/  LOP3.LUT R7, RZ, R17, RZ, 0x33, !PT ;  /* 0x00000011ff077212 */ /* 0x000fe200078e33ff */
[C---:B------:R-:W-:Y:S01]  /*0e80*/  VIADD R16, R0.reuse, 0xffffffff ;  /* 0xffffffff00107836 */ /* 0x040fe20000000000 */
[----:B------:R-:W-:Y:S02]  /*0e90*/  SHF.L.U32 R2, R17, 0x2, RZ ;  /* 0x0000000211027819 */ /* 0x000fe400000006ff */
[----:B------:R-:W-:Y:S01]  /*0ea0*/  LOP3.LUT R20, R0, 0x7, RZ, 0xc0, !PT ;  /* 0x0000000700147812 */ /* 0x000fe200078ec0ff */
[----:B------:R-:W-:Y:S01]  /*0eb0*/  IMAD.IADD R7, R7, 0x1, R6 ;  /* 0x0000000107077824 */ /* 0x000fe200078e0206 */
[----:B------:R-:W-:Y:S01]  /*0ec0*/  LOP3.LUT R5, RZ, R2, RZ, 0x33, !PT ;  /* 0x00000002ff057212 */ /* 0x000fe200078e33ff */
[----:B------:R-:W-:Y:S01]  /*0ed0*/  IMAD.IADD R21, R16, 0x1, -R17 ;  /* 0x0000000110157824 */ /* 0x000fe200078e0a11 */
[----:B------:R-:W-:Y:S02]  /*0ee0*/  LOP3.LUT R4, R0, 0x7ffffff8, RZ, 0xc0, !PT ;  /* 0x7ffffff800047812 */ /* 0x000fe400078ec0ff */
[----:B------:R-:W-:-:S02]  /*0ef0*/  LEA.HI R2, R7, 0x1, RZ, 0x1b ;  /* 0x0000000107027811 */ /* 0x000fc400078fd8ff */
[----:B------:R-:W-:Y:S02]  /*0f00*/  LEA.HI R8, R21, 0x1, RZ, 0x1b ;  /* 0x0000000115087811 */ /* 0x000fe400078fd8ff */
[----:B------:R-:W-:Y:S02]  /*0f10*/  IADD3 R5, PT, PT, R5, R0, RZ ;  /* 0x0000000005057210 */ /* 0x000fe40007ffe0ff */
[----:B------:R-:W-:Y:S01]  /*0f20*/  LEA R6, R6, UR10, 0x7 ;  /* 0x0000000a06067c11 */ /* 0x000fe2000f8e38ff */
[----:B0-----:R-:W-:Y:S01]  /*0f30*/  FMUL R3, RZ, UR6 ;  /* 0x00000006ff037c20 */ /* 0x001fe20008400000 */
[----:B------:R-:W-:Y:S02]  /*0f40*/  LOP3.LUT R2, R2, 0x3, RZ, 0xc0, !PT ;  /* 0x0000000302027812 */ /* 0x000fe400078ec0ff */
[----:B------:R-:W-:-:S07]  /*0f50*/  LOP3.LUT R0, R8, 0x3, RZ, 0xc0, !PT ;  /* 0x0000000308007812 */ /* 0x000fce00078ec0ff */
.L_x_84:
[----:B0-----:R-:W0:Y:S01]  /*0f60*/  LDCU UR6, c[0x0][0x3ac] ;  /* 0x00007580ff0677ac */ /* 0x001e220008000800 */
[----:B------:R-:W-:Y:S01]  /*0f70*/  BSSY.RECONVERGENT B0, `(.L_x_20) ;  /* 0x00000c9000007945 */ /* 0x000fe20003800200 */
[----:B0-2---:R-:W-:-:S04]  /*0f80*/  IMAD.U32 R8, RZ, RZ, UR6 ;  /* 0x00000006ff087e24 */ /* 0x005fc8000f8e00ff */
[-C--:B-1-3--:R-:W-:Y:S01]  /*0f90*/  IMAD R9, R18, R8.reuse, RZ ;  /* 0x0000000812097224 */ /* 0x08afe200078e02ff */
[----:B------:R-:W-:-:S03]  /*0fa0*/  ISETP.GE.AND P0, PT, R17, R8, PT ;  /* 0x000000081100720c */ /* 0x000fc60003f06270 */
[----:B------:R-:W-:-:S10]  /*0fb0*/  IMAD R24, R9, 0x4, R6 ;  /* 0x0000000409187824 */ /* 0x000fd400078e0206 */
[----:B----4-:R-:W-:Y:S05]  /*0fc0*/  @P0 BRA `(.L_x_21) ;  /* 0x0000000c000c0947 */ /* 0x010fea0003800000 */
[----:B------:R-:W0:Y:S02]  /*0fd0*/  LDCU UR6, c[0x0][0x3b0] ;  /* 0x00007600ff0677ac */ /* 0x000e240008000800 */
[----:B0-----:R-:W-:-:S09]  /*0fe0*/  UISETP.GE.AND UP0, UPT, UR6, 0x1, UPT ;  /* 0x000000010600788c */ /* 0x001fd2000bf06270 */
[----:B------:R-:W-:Y:S05]  /*0ff0*/  BRA.U !UP0, `(.L_x_22) ;  /* 0x0000000508cc7547 */ /* 0x000fea000b800000 */
[----:B------:R-:W-:-:S07]  /*1000*/  IMAD.MOV.U32 R23, RZ, RZ, R17 ;  /* 0x000000ffff177224 */ /* 0x000fce00078e0011 */
.L_x_29:
[----:B------:R-:W-:Y:S01]  /*1010*/  ISETP.GE.U32.AND P0, PT, R16, 0x7, PT ;  /* 0x000000071000780c */ /* 0x000fe20003f06070 */
[----:B------:R-:W-:Y:S01]  /*1020*/  BSSY.RECONVERGENT B1, `(.L_x_23) ;  /* 0x000002d000017945 */ /* 0x000fe20003800200 */
[----:B------:R-:W-:Y:S01]  /*1030*/  MOV R22, RZ ;  /* 0x000000ff00167202 */ /* 0x000fe20000000f00 */
[----:B------:R-:W-:-:S10]  /*1040*/  IMAD.MOV.U32 R8, RZ, RZ, RZ ;  /* 0x000000ffff087224 */ /* 0x000fd400078e00ff */
[----:B------:R-:W-:Y:S05]  /*1050*/  @!P0 BRA `(.L_x_24) ;  /* 0x0000000000a48947 */ /* 0x000fea0003800000 */
[----:B------:R-:W0:Y:S01]  /*1060*/  S2R R8, SR_CgaCtaId ;  /* 0x0000000000087919 */ /* 0x000e220000008800 */
[----:B------:R-:W-:Y:S01]  /*1070*/  MOV R25, 0x400 ;  /* 0x0000040000197802 */ /* 0x000fe20000000f00 */
[----:B------:R-:W-:Y:S01]  /*1080*/  BSSY.RECONVERGENT B2, `(.L_x_25) ;  /* 0x0000025000027945 */ /* 0x000fe20003800200 */
[----:B------:R-:W-:Y:S02]  /*1090*/  IMAD.MOV.U32 R22, RZ, RZ, RZ ;  /* 0x000000ffff167224 */ /* 0x000fe400078e00ff */
[----:B------:R-:W-:Y:S01]  /*10a0*/  IMAD.MOV.U32 R27, RZ, RZ, RZ ;  /* 0x000000ffff1b7224 */ /* 0x000fe200078e00ff */
[----:B0-----:R-:W-:-:S07]  /*10b0*/  LEA R25, R8, R25, 0x18 ;  /* 0x0000001908197211 */ /* 0x001fce00078ec0ff */
.L_x_26:
[----:B------:R-:W-:Y:S01]  /*10c0*/  LEA R8, R18, R27, 0x6 ;  /* 0x0000001b12087211 */ /* 0x000fe200078e30ff */
[----:B------:R-:W-:Y:S01]  /*10d0*/  IMAD R10, R23, 0x40, R27 ;  /* 0x00000040170a7824 */ /* 0x000fe200078e021b */
[----:B------:R-:W-:-:S03]  /*10e0*/  IADD3 R27, PT, PT, R27, 0x8, RZ ;  /* 0x000000081b1b7810 */ /* 0x000fc60007ffe0ff */
[--C-:B------:R-:W-:Y:S01]  /*10f0*/  IMAD R8, R8, 0x2, R25.reuse ;  /* 0x0000000208087824 */ /* 0x100fe200078e0219 */
[----:B------:R-:W-:Y:S01]  /*1100*/  ISETP.NE.AND P0, PT, R27, R4, PT ;  /* 0x000000041b00720c */ /* 0x000fe20003f05270 */
[----:B------:R-:W-:-:S04]  /*1110*/  IMAD R12, R10, 0x2, R25 ;  /* 0x000000020a0c7824 */ /* 0x000fc800078e0219 */
[----:B------:R-:W0:Y:S04]  /*1120*/  LDS.128 R8, [R8] ;  /* 0x0000000008087984 */ /* 0x000e280000000c00 */
[----:B------:R-:W1:Y:S01]  /*1130*/  LDS.128 R12, [R12+0x1000] ;  /* 0x001000000c0c7984 */ /* 0x000e620000000c00 */
[----:B0-----:R-:W-:Y:S02]  /*1140*/  HADD2.F32 R29, -RZ, R8.H0_H0 ;  /* 0x20000008ff1d7230 */ /* 0x001fe40000004100 */
[----:B-1----:R-:W-:-:S05]  /*1150*/  HADD2.F32 R26, -RZ, R12.H0_H0 ;  /* 0x2000000cff1a7230 */ /* 0x002fca0000004100 */
[----:B------:R-:W-:Y:S01]  /*1160*/  FFMA R26, R29, R26, R22 ;  /* 0x0000001a1d1a7223 */ /* 0x000fe20000000016 */
[----:B------:R-:W-:Y:S02]  /*1170*/  HADD2.F32 R29, -RZ, R8.H1_H1 ;  /* 0x30000008ff1d7230 */ /* 0x000fe40000004100 */
[----:B------:R-:W-:Y:S02]  /*1180*/  HADD2.F32 R22, -RZ, R12.H1_H1 ;  /* 0x3000000cff167230 */ /* 0x000fe40000004100 */
[----:B------:R-:W-:Y:S02]  /*1190*/  HADD2.F32 R8, -RZ, R10.H0_H0 ;  /* 0x2000000aff087230 */ /* 0x000fe40000004100 */
[----:B------:R-:W-:Y:S02]  /*11a0*/  HADD2.F32 R12, -RZ, R14.H0_H0 ;  /* 0x2000000eff0c7230 */ /* 0x000fe40000004100 */
[----:B------:R-:W-:Y:S01]  /*11b0*/  FFMA R22, R29, R22, R26 ;  /* 0x000000161d167223 */ /* 0x000fe2000000001a */
[----:B------:R-:W-:-:S02]  /*11c0*/  HADD2.F32 R29, -RZ, R9.H0_H0 ;  /* 0x20000009ff1d7230 */ /* 0x000fc40000004100 */
[----:B------:R-:W-:Y:S02]  /*11d0*/  HADD2.F32 R26, -RZ, R13.H0_H0 ;  /* 0x2000000dff1a7230 */ /* 0x000fe40000004100 */
[----:B------:R-:W-:Y:S02]  /*11e0*/  HADD2.F32 R9, -RZ, R9.H1_H1 ;  /* 0x30000009ff097230 */ /* 0x000fe40000004100 */
[----:B------:R-:W-:Y:S02]  /*11f0*/  HADD2.F32 R13, -RZ, R13.H1_H1 ;  /* 0x3000000dff0d7230 */ /* 0x000fe40000004100 */
[----:B------:R-:W-:Y:S01]  /*1200*/  FFMA R22, R29, R26, R22 ;  /* 0x0000001a1d167223 */ /* 0x000fe20000000016 */
[----:B------:R-:W-:-:S03]  /*1210*/  HADD2.F32 R14, -RZ, R14.H1_H1 ;  /* 0x3000000eff0e7230 */ /* 0x000fc60000004100 */
[----:B------:R-:W-:Y:S01]  /*1220*/  FFMA R9, R9, R13, R22 ;  /* 0x0000000d09097223 */ /* 0x000fe20000000016 */
[----:B------:R-:W-:Y:S02]  /*1230*/  HADD2.F32 R13, -RZ, R10.H1_H1 ;  /* 0x3000000aff0d7230 */ /* 0x000fe40000004100 */
[----:B------:R-:W-:Y:S02]  /*1240*/  HADD2.F32 R10, -RZ, R15.H0_H0 ;  /* 0x2000000fff0a7230 */ /* 0x000fe40000004100 */
[----:B------:R-:W-:Y:S01]  /*1250*/  FFMA R8, R8, R12, R9 ;  /* 0x0000000c08087223 */ /* 0x000fe20000000009 */
[--C-:B------:R-:W-:Y:S02]  /*1260*/  HADD2.F32 R9, -RZ, R11.reuse.H0_H0 ;  /* 0x2000000bff097230 */ /* 0x100fe40000004100 */
[----:B------:R-:W-:Y:S02]  /*1270*/  HADD2.F32 R11, -RZ, R11.H1_H1 ;  /* 0x3000000bff0b7230 */ /* 0x000fe40000004100 */
[----:B------:R-:W-:Y:S01]  /*1280*/  FFMA R8, R13, R14, R8 ;  /* 0x0000000e0d087223 */ /* 0x000fe20000000008 */
[----:B------:R-:W-:-:S03]  /*1290*/  HADD2.F32 R15, -RZ, R15.H1_H1 ;  /* 0x3000000fff0f7230 */ /* 0x000fc60000004100 */
[----:B------:R-:W-:-:S04]  /*12a0*/  FFMA R8, R9, R10, R8 ;  /* 0x0000000a09087223 */ /* 0x000fc80000000008 */
[----:B------:R-:W-:Y:S01]  /*12b0*/  FFMA R22, R11, R15, R8 ;  /* 0x0000000f0b167223 */ /* 0x000fe20000000008 */
[----:B------:R-:W-:Y:S06]  /*12c0*/  @P0 BRA `(.L_x_26) ;  /* 0xfffffffc007c0947 */ /* 0x000fec000383ffff */
[----:B------:R-:W-:Y:S05]  /*12d0*/  BSYNC.RECONVERGENT B2 ;  /* 0x0000000000027941 */ /* 0x000fea0003800200 */
.L_x_25:
[----:B------:R-:W-:-:S07]  /*12e0*/  IMAD.MOV.U32 R8, RZ, RZ, R4 ;  /* 0x000000ffff087224 */ /* 0x000fce00078e0004 */
.L_x_24:
[----:B------:R-:W-:Y:S05]  /*12f0*/  BSYNC.RECONVERGENT B1 ;  /* 0x0000000000017941 */ /* 0x000fea0003800200 */
.L_x_23:
[----:B------:R-:W-:Y:S01]  /*1300*/  ISETP.NE.AND P0, PT, R20, RZ, PT ;  /* 0x000000ff1400720c */ /* 0x000fe20003f05270 */
[----:B------:R-:W-:-:S12]  /*1310*/  BSSY.RECONVERGENT B1, `(.L_x_27) ;  /* 0x0000037000017945 */ /* 0x000fd80003800200 */
[----:B------:R-:W-:Y:S05]  /*1320*/  @!P0 BRA `(.L_x_28) ;  /* 0x0000000000d48947 */ /* 0x000fea0003800000 */
[----:B------:R-:W0:Y:S01]  /*1330*/  S2UR UR7, SR_CgaCtaId ;  /* 0x00000000000779c3 */ /* 0x000e220000008800 */
[----:B------:R-:W-:Y:S01]  /*1340*/  UMOV UR6, 0x400 ;  /* 0x0000040000067882 */ /* 0x000fe20000000000 */
[--C-:B------:R-:W-:Y:S01]  /*1350*/  IMAD R9, R18, 0x40, R8.reuse ;  /* 0x0000004012097824 */ /* 0x100fe200078e0208 */
[----:B------:R-:W-:Y:S01]  /*1360*/  ISETP.NE.AND P0, PT, R20, 0x1, PT ;  /* 0x000000011400780c */ /* 0x000fe20003f05270 */
[----:B------:R-:W-:Y:S01]  /*1370*/  IMAD R10, R23, 0x40, R8 ;  /* 0x00000040170a7824 */ /* 0x000fe200078e0208 */
[----:B0-----:R-:W-:-:S06]  /*1380*/  ULEA UR6, UR7, UR6, 0x18 ;  /* 0x0000000607067291 */ /* 0x001fcc000f8ec0ff */
[----:B------:R-:W-:Y:S02]  /*1390*/  LEA R8, R9, UR6, 0x1 ;  /* 0x0000000609087c11 */ /* 0x000fe4000f8e08ff */
[----:B------:R-:W-:-:S03]  /*13a0*/  LEA R9, R10, UR6, 0x1 ;  /* 0x000000060a097c11 */ /* 0x000fc6000f8e08ff */
[----:B------:R-:W0:Y:S04]  /*13b0*/  LDS.U16 R10, [R8] ;  /* 0x00000000080a7984 */ /* 0x000e280000000400 */
[----:B------:R-:W1:Y:S01]  /*13c0*/  LDS.U16 R12, [R9+0x1000] ;  /* 0x00100000090c7984 */ /* 0x000e620000000400 */
[----:B0-----:R-:W-:Y:S02]  /*13d0*/  HADD2.F32 R11, -RZ, R10.H0_H0 ;  /* 0x2000000aff0b7230 */ /* 0x001fe40000004100 */
[----:B-1----:R-:W-:-:S05]  /*13e0*/  HADD2.F32 R12, -RZ, R12.H0_H0 ;  /* 0x2000000cff0c7230 */ /* 0x002fca0000004100 */
[----:B------:R-:W-:Y:S01]  /*13f0*/  FFMA R22, R11, R12, R22 ;  /* 0x0000000c0b167223 */ /* 0x000fe20000000016 */
[----:B------:R-:W-:Y:S06]  /*1400*/  @!P0 BRA `(.L_x_28) ;  /* 0x00000000009c8947 */ /* 0x000fec0003800000 */
[----:B------:R-:W0:Y:S01]  /*1410*/  LDS.U16 R10, [R8+0x2] ;  /* 0x00000200080a7984 */ /* 0x000e220000000400 */
[----:B------:R-:W-:-:S03]  /*1420*/  ISETP.NE.AND P0, PT, R20, 0x2, PT ;  /* 0x000000021400780c */ /* 0x000fc60003f05270 */
[----:B------:R-:W1:Y:S01]  /*1430*/  LDS.U16 R12, [R9+0x1002] ;  /* 0x00100200090c7984 */ /* 0x000e620000000400 */
[----:B0-----:R-:W-:Y:S02]  /*1440*/  HADD2.F32 R11, -RZ, R10.H0_H0 ;  /* 0x2000000aff0b7230 */ /* 0x001fe40000004100 */
[----:B-1----:R-:W-:-:S05]  /*1450*/  HADD2.F32 R12, -RZ, R12.H0_H0 ;  /* 0x2000000cff0c7230 */ /* 0x002fca0000004100 */
[----:B------:R-:W-:Y:S02]  /*1460*/  FFMA R22, R11, R12, R22 ;  /* 0x0000000c0b167223 */ /* 0x000fe40000000016 */
[----:B------:R-:W-:Y:S05]  /*1470*/  @!P0 BRA `(.L_x_28) ;  /* 0x0000000000808947 */ /* 0x000fea0003800000 */
        /* <DEDUP_REMOVED lines=21> */
[----:B------:R-:W-:Y:S01]  /*15d0*/  ISETP.NE.AND P0, PT, R20, 0x6, PT ;  /* 0x000000061400780c */ /* 0x000fe20003f05270 */
[----:B------:R-:W0:Y:S04]  /*15e0*/  LDS.U16 R10, [R8+0xa] ;  /* 0x00000a00080a7984 */ /* 0x000e280000000400 */
[----:B------:R-:W1:Y:S08]  /*15f0*/  LDS.U16 R12, [R9+0x100a] ;  /* 0x00100a00090c7984 */ /* 0x000e700000000400 */
[----:B------:R-:W2:Y:S04]  /*1600*/  @P0 LDS.U16 R13, [R8+0xc] ;  /* 0x00000c00080d0984 */ /* 0x000ea80000000400 */
[----:B------:R-:W3:Y:S01]  /*1610*/  @P0 LDS.U16 R14, [R9+0x100c] ;  /* 0x00100c00090e0984 */ /* 0x000ee20000000400 */
[----:B0-----:R-:W-:-:S02]  /*1620*/  HADD2.F32 R11, -RZ, R10.H0_H0 ;  /* 0x2000000aff0b7230 */ /* 0x001fc40000004100 */
[----:B-1----:R-:W-:-:S05]  /*1630*/  HADD2.F32 R12, -RZ, R12.H0_H0 ;  /* 0x2000000cff0c7230 */ /* 0x002fca0000004100 */
[----:B------:R-:W-:Y:S01]  /*1640*/  FFMA R22, R11, R12, R22 ;  /* 0x0000000c0b167223 */ /* 0x000fe20000000016 */
[----:B--2---:R-:W-:Y:S02]  /*1650*/  @P0 HADD2.F32 R13, -RZ, R13.H0_H0 ;  /* 0x2000000dff0d0230 */ /* 0x004fe40000004100 */
[----:B---3--:R-:W-:-:S05]  /*1660*/  @P0 HADD2.F32 R14, -RZ, R14.H0_H0 ;  /* 0x2000000eff0e0230 */ /* 0x008fca0000004100 */
[----:B------:R-:W-:-:S07]  /*1670*/  @P0 FFMA R22, R13, R14, R22 ;  /* 0x0000000e0d160223 */ /* 0x000fce0000000016 */
.L_x_28:
[----:B------:R-:W-:Y:S05]  /*1680*/  BSYNC.RECONVERGENT B1 ;  /* 0x0000000000017941 */ /* 0x000fea0003800200 */
.L_x_27:
[----:B------:R-:W0:Y:S01]  /*1690*/  LDCU UR6, c[0x0][0x3b4] ;  /* 0x00007680ff0677ac */ /* 0x000e220008000800 */
[C---:B------:R-:W-:Y:S01]  /*16a0*/  LEA R9, R23.reuse, R24, 0x2 ;  /* 0x0000001817097211 */ /* 0x040fe200078e10ff */
[----:B------:R-:W-:Y:S01]  /*16b0*/  VIADD R23, R23, 0x20 ;  /* 0x0000002017177836 */ /* 0x000fe20000000000 */
[----:B------:R-:W1:Y:S01]  /*16c0*/  LDCU UR7, c[0x0][0x3ac] ;  /* 0x00007580ff0777ac */ /* 0x000e620008000800 */
[----:B0-----:R-:W-:Y:S01]  /*16d0*/  FMUL R22, R22, UR6 ;  /* 0x0000000616167c20 */ /* 0x001fe20008400000 */
[----:B-1----:R-:W-:-:S04]  /*16e0*/  IMAD.U32 R8, RZ, RZ, UR7 ;  /* 0x00000007ff087e24 */ /* 0x002fc8000f8e00ff */
[----:B------:R0:W-:Y:S01]  /*16f0*/  STS [R9], R22 ;  /* 0x0000001609007388 */ /* 0x0001e20000000800 */
[----:B------:R-:W-:-:S13]  /*1700*/  ISETP.GE.AND P0, PT, R23, R8, PT ;  /* 0x000000081700720c */ /* 0x000fda0003f06270 */
[----:B0-----:R-:W-:Y:S05]  /*1710*/  @!P0 BRA `(.L_x_29) ;  /* 0xfffffff8003c8947 */ /* 0x001fea000383ffff */
[----:B------:R-:W-:Y:S05]  /*1720*/  BRA `(.L_x_21) ;  /* 0x0000000400347947 */ /* 0x000fea0003800000 */
.L_x_22:
[C---:B------:R-:W-:Y:S01]  /*1730*/  ISETP.GE.U32.AND P0, PT, R7.reuse, 0x1e0, PT ;  /* 0x000001e00700780c */ /* 0x040fe20003f06070 */
[----:B------:R-:W-:Y:S01]  /*1740*/  BSSY.RECONVERGENT B1, `(.L_x_30) ;  /* 0x0000027000017945 */ /* 0x000fe20003800200 */
[----:B------:R-:W-:Y:S01]  /*1750*/  LEA.HI R13, R7, 0x1, RZ, 0x1b ;  /* 0x00000001070d7811 */ /* 0x000fe200078fd8ff */
[----:B------:R-:W-:-:S03]  /*1760*/  IMAD.MOV.U32 R9, RZ, RZ, R17 ;  /* 0x000000ffff097224 */ /* 0x000fc600078e0011 */
[----:B------:R-:W-:-:S04]  /*1770*/  LOP3.LUT R14, R13, 0xf, RZ, 0xc0, !PT ;  /* 0x0000000f0d0e7812 */ /* 0x000fc800078ec0ff */
[----:B------:R-:W-:-:S03]  /*1780*/  ISETP.NE.AND P1, PT, R14, RZ, PT ;  /* 0x000000ff0e00720c */ /* 0x000fc60003f25270 */
[----:B------:R-:W-:Y:S10]  /*1790*/  @!P0 BRA `(.L_x_31) ;  /* 0x0000000000848947 */ /* 0x000ff40003800000 */
[----:B------:R-:W0:Y:S01]  /*17a0*/  S2UR UR7, SR_CgaCtaId ;  /* 0x00000000000779c3 */ /* 0x000e220000008800 */
[----:B------:R-:W-:Y:S01]  /*17b0*/  UMOV UR6, 0x400 ;  /* 0x0000040000067882 */ /* 0x000fe20000000000 */
[----:B------:R-:W-:Y:S02]  /*17c0*/  SHF.L.U32 R11, R17, 0x2, RZ ;  /* 0x00000002110b7819 */ /* 0x000fe400000006ff */
[----:B------:R-:W-:Y:S02]  /*17d0*/  LEA R9, R18, 0x100, 0x2 ;  /* 0x0000010012097811 */ /* 0x000fe400078e10ff */
[----:B------:R-:W-:-:S04]  /*17e0*/  LEA.HI R10, R7, 0x1, RZ, 0x1b ;  /* 0x00000001070a7811 */ /* 0x000fc800078fd8ff */
[----:B------:R-:W-:-:S05]  /*17f0*/  LOP3.LUT R10, R10, 0xffffff0, RZ, 0xc0, !PT ;  /* 0x0ffffff00a0a7812 */ /* 0x000fca00078ec0ff */
[----:B------:R-:W-:Y:S01]  /*1800*/  IMAD.MOV R10, RZ, RZ, -R10 ;  /* 0x000000ffff0a7224 */ /* 0x000fe200078e0a0a */
[----:B0-----:R-:W-:-:S06]  /*1810*/  ULEA UR6, UR7, UR6, 0x18 ;  /* 0x0000000607067291 */ /* 0x001fcc000f8ec0ff */
[----:B------:R-:W-:-:S04]  /*1820*/  VIADD R11, R11, UR6 ;  /* 0x000000060b0b7c36 */ /* 0x000fc80008000000 */
[----:B------:R-:W-:Y:S02]  /*1830*/  IMAD R11, R9, R8, R11 ;  /* 0x00000008090b7224 */ /* 0x000fe400078e020b */
[----:B------:R-:W-:-:S03]  /*1840*/  IMAD.MOV.U32 R9, RZ, RZ, R17 ;  /* 0x000000ffff097224 */ /* 0x000fc600078e0011 */
[----:B------:R-:W-:-:S07]  /*1850*/  IADD3 R12, PT, PT, R11, 0x1780, RZ ;  /* 0x000017800b0c7810 */ /* 0x000fce0007ffe0ff */
.L_x_32:
[----:B------:R-:W-:Y:S01]  /*1860*/  VIADD R10, R10, 0x10 ;  /* 0x000000100a0a7836 */ /* 0x000fe20000000000 */
[----:B------:R-:W-:Y:S01]  /*1870*/  STS [R12+-0x780], R3 ;  /* 0xfff880030c007388 */ /* 0x000fe20000000800 */
[----:B------:R-:W-:-:S03]  /*1880*/  VIADD R9, R9, 0x200 ;  /* 0x0000020009097836 */ /* 0x000fc60000000000 */
[----:B------:R-:W-:Y:S01]  /*1890*/  ISETP.NE.AND P0, PT, R10, RZ, PT ;  /* 0x000000ff0a00720c */ /* 0x000fe20003f05270 */
[----:B------:R-:W-:Y:S04]  /*18a0*/  STS [R12+-0x700], R3 ;  /* 0xfff900030c007388 */ /* 0x000fe80000000800 */
        /* <DEDUP_REMOVED lines=13> */
[----:B------:R0:W-:Y:S02]  /*1980*/  STS [R12], R3 ;  /* 0x000000030c007388 */ /* 0x0001e40000000800 */
[----:B0-----:R-:W-:Y:S01]  /*1990*/  VIADD R12, R12, 0x800 ;  /* 0x000008000c0c7836 */ /* 0x001fe20000000000 */
[----:B------:R-:W-:Y:S06]  /*19a0*/  @P0 BRA `(.L_x_32) ;  /* 0xfffffffc00ac0947 */ /* 0x000fec000383ffff */
.L_x_31:
[----:B------:R-:W-:Y:S05]  /*19b0*/  BSYNC.RECONVERGENT B1 ;  /* 0x0000000000017941 */ /* 0x000fea0003800200 */
.L_x_30:
[----:B------:R-:W-:Y:S05]  /*19c0*/  @!P1 BRA `(.L_x_21) ;  /* 0x00000000008c9947 */ /* 0x000fea0003800000 */
[----:B------:R-:W-:Y:S01]  /*19d0*/  IADD3 R10, PT, PT, R14, -0x1, RZ ;  /* 0xffffffff0e0a7810 */ /* 0x000fe20007ffe0ff */
[----:B------:R-:W-:Y:S01]  /*19e0*/  BSSY.RECONVERGENT B1, `(.L_x_33) ;  /* 0x000000f000017945 */ /* 0x000fe20003800200 */
[----:B------:R-:W-:Y:S02]  /*19f0*/  LOP3.LUT R13, R13, 0x7, RZ, 0xc0, !PT ;  /* 0x000000070d0d7812 */ /* 0x000fe400078ec0ff */
[----:B------:R-:W-:Y:S02]  /*1a00*/  ISETP.GE.U32.AND P0, PT, R10, 0x7, PT ;  /* 0x000000070a00780c */ /* 0x000fe40003f06070 */
[----:B------:R-:W-:-:S11]  /*1a10*/  ISETP.NE.AND P1, PT, R13, RZ, PT ;  /* 0x000000ff0d00720c */ /* 0x000fd60003f25270 */
[----:B------:R-:W-:Y:S05]  /*1a20*/  @!P0 BRA `(.L_x_34) ;  /* 0x0000000000288947 */ /* 0x000fea0003800000 */
[C---:B------:R-:W-:Y:S02]  /*1a30*/  IMAD R10, R9.reuse, 0x4, R24 ;  /* 0x00000004090a7824 */ /* 0x040fe400078e0218 */
[----:B------:R-:W-:-:S03]  /*1a40*/  VIADD R9, R9, 0x100 ;  /* 0x0000010009097836 */ /* 0x000fc60000000000 */
[----:B------:R0:W-:Y:S04]  /*1a50*/  STS [R10], R3 ;  /* 0x000000030a007388 */ /* 0x0001e80000000800 */
[----:B------:R0:W-:Y:S04]  /*1a60*/  STS [R10+0x80], R3 ;  /* 0x000080030a007388 */ /* 0x0001e80000000800 */
[----:B------:R0:W-:Y:S04]  /*1a70*/  STS [R10+0x100], R3 ;  /* 0x000100030a007388 */ /* 0x0001e80000000800 */
[----:B------:R0:W-:Y:S04]  /*1a80*/  STS [R10+0x180], R3 ;  /* 0x000180030a007388 */ /* 0x0001e80000000800 */
[----:B------:R0:W-:Y:S04]  /*1a90*/  STS [R10+0x200], R3 ;  /* 0x000200030a007388 */ /* 0x0001e80000000800 */
[----:B------:R0:W-:Y:S04]  /*1aa0*/  STS [R10+0x280], R3 ;  /* 0x000280030a007388 */ /* 0x0001e80000000800 */
[----:B------:R0:W-:Y:S04]  /*1ab0*/  STS [R10+0x300], R3 ;  /* 0x000300030a007388 */ /* 0x0001e80000000800 */
[----:B------:R0:W-:Y:S02]  /*1ac0*/  STS [R10+0x380], R3 ;  /* 0x000380030a007388 */ /* 0x0001e40000000800 */
.L_x_34:
[----:B------:R-:W-:Y:S05]  /*1ad0*/  BSYNC.RECONVERGENT B1 ;  /* 0x0000000000017941 */ /* 0x000fea0003800200 */
.L_x_33:
[----:B------:R-:W-:Y:S05]  /*1ae0*/  @!P1 BRA `(.L_x_21) ;  /* 0x0000000000449947 */ /* 0x000fea0003800000 */
[----:B0-----:R-:W-:Y:S01]  /*1af0*/  VIADD R10, R13, 0xffffffff ;  /* 0xffffffff0d0a7836 */ /* 0x001fe20000000000 */
[----:B------:R-:W-:-:S04]  /*1b00*/  ISETP.NE.AND P1, PT, R2, RZ, PT ;  /* 0x000000ff0200720c */ /* 0x000fc80003f25270 */
[----:B------:R-:W-:-:S13]  /*1b10*/  ISETP.GE.U32.AND P0, PT, R10, 0x3, PT ;  /* 0x000000030a00780c */ /* 0x000fda0003f06070 */
[C---:B------:R-:W-:Y:S01]  /*1b20*/  @P0 LEA R10, R9.reuse, R24, 0x2 ;  /* 0x00000018090a0211 */ /* 0x040fe200078e10ff */
[----:B------:R-:W-:-:S04]  /*1b30*/  @P0 VIADD R9, R9, 0x80 ;  /* 0x0000008009090836 */ /* 0x000fc80000000000 */
[----:B------:R1:W-:Y:S04]  /*1b40*/  @P0 STS [R10], R3 ;  /* 0x000000030a000388 */ /* 0x0003e80000000800 */
[----:B------:R1:W-:Y:S04]  /*1b50*/  @P0 STS [R10+0x80], R3 ;  /* 0x000080030a000388 */ /* 0x0003e80000000800 */
[----:B------:R1:W-:Y:S04]  /*1b60*/  @P0 STS [R10+0x100], R3 ;  /* 0x000100030a000388 */ /* 0x0003e80000000800 */
[----:B------:R1:W-:Y:S01]  /*1b70*/  @P0 STS [R10+0x180], R3 ;  /* 0x000180030a000388 */ /* 0x0003e20000000800 */
[----:B------:R-:W-:Y:S05]  /*1b80*/  @!P1 BRA `(.L_x_21) ;  /* 0x00000000001c9947 */ /* 0x000fea0003800000 */
[----:B-1----:R-:W-:Y:S01]  /*1b90*/  IMAD R10, R9, 0x4, R24 ;  /* 0x00000004090a7824 */ /* 0x002fe200078e0218 */
[----:B------:R-:W-:-:S04]  /*1ba0*/  ISETP.NE.AND P0, PT, R2, 0x1, PT ;  /* 0x000000010200780c */ /* 0x000fc80003f05270 */
[----:B------:R2:W-:Y:S09]  /*1bb0*/  STS [R10], R3 ;  /* 0x000000030a007388 */ /* 0x0005f20000000800 */
[----:B------:R-:W-:Y:S05]  /*1bc0*/  @!P0 BRA `(.L_x_21) ;  /* 0x00000000000c8947 */ /* 0x000fea0003800000 */
[----:B------:R-:W-:Y:S01]  /*1bd0*/  ISETP.NE.AND P0, PT, R2, 0x2, PT ;  /* 0x000000020200780c */ /* 0x000fe20003f05270 */
[----:B------:R3:W-:-:S12]  /*1be0*/  STS [R10+0x80], R3 ;  /* 0x000080030a007388 */ /* 0x0007d80000000800 */
[----:B------:R3:W-:Y:S02]  /*1bf0*/  @P0 STS [R10+0x100], R3 ;  /* 0x000100030a000388 */ /* 0x0007e40000000800 */
.L_x_21:
[----:B------:R-:W-:Y:S05]  /*1c00*/  BSYNC.RECONVERGENT B0 ;  /* 0x0000000000007941 */ /* 0x000fea0003800200 */
.L_x_20:
[----:B------:R-:W-:Y:S01]  /*1c10*/  UMOV UR6, 0xffffffff ;  /* 0xffffffff00067882 */ /* 0x000fe20000000000 */
[----:B------:R-:W-:Y:S02]  /*1c20*/  ISETP.GE.AND P0, PT, R17, R8, PT ;  /* 0x000000081100720c */ /* 0x000fe40003f06270 */
[----:B------:R-:W-:Y:S11]  /*1c30*/  BRA.DIV UR6, `(.L_x_35) ;  /* 0x0000001e06cc7947 */ /* 0x000ff6000b800000 */
[----:B------:R-:W-:Y:S01]  /*1c40*/  NOP ;  /* 0x0000000000007918 */ /* 0x000fe20000000000 */
.L_x_87:
[----:B------:R-:W-:Y:S01]  /*1c50*/  BSSY.RECONVERGENT B0, `(.L_x_36) ;  /* 0x000005b000007945 */ /* 0x000fe20003800200 */
[----:B------:R-:W-:-:S03]  /*1c60*/  IMAD.MOV.U32 R9, RZ, RZ, -0x800000 ;  /* 0xff800000ff097424 */ /* 0x000fc600078e00ff */
[----:B------:R-:W-:Y:S05]  /*1c70*/  @P0 BRA `(.L_x_37) ;  /* 0x0000000400600947 */ /* 0x000fea0003800000 */
[----:B------:R-:W-:Y:S01]  /*1c80*/  ISETP.GE.U32.AND P1, PT, R7, 0x1e0, PT ;  /* 0x000001e00700780c */ /* 0x000fe20003f26070 */
[----:B------:R-:W-:Y:S01]  /*1c90*/  BSSY.RECONVERGENT B1, `(.L_x_38) ;  /* 0x0000026000017945 */ /* 0x000fe20003800200 */
[----:B------:R-:W-:Y:S01]  /*1ca0*/  MOV R9, 0xff800000 ;  /* 0xff80000000097802 */ /* 0x000fe20000000f00 */
[----:B------:R-:W-:-:S10]  /*1cb0*/  IMAD.MOV.U32 R11, RZ, RZ, R17 ;  /* 0x000000ffff0b7224 */ /* 0x000fd400078e0011 */
[----:B------:R-:W-:Y:S05]  /*1cc0*/  @!P1 BRA `(.L_x_39) ;  /* 0x0000000000889947 */ /* 0x000fea0003800000 */
[----:B0123--:R-:W-:Y:S01]  /*1cd0*/  LEA.HI R10, R7, 0x1, RZ, 0x1b ;  /* 0x00000001070a7811 */ /* 0x00ffe200078fd8ff */
[----:B------:R-:W-:Y:S01]  /*1ce0*/  IMAD.MOV.U32 R13, RZ, RZ, RZ ;  /* 0x000000ffff0d7224 */ /* 0x000fe200078e00ff */
[----:B------:R-:W-:Y:S01]  /*1cf0*/  MOV R11, R17 ;  /* 0x00000011000b7202 */ /* 0x000fe20000000f00 */
[----:B------:R-:W-:Y:S01]  /*1d00*/  IMAD.MOV.U32 R9, RZ, RZ, -0x800000 ;  /* 0xff800000ff097424 */ /* 0x000fe200078e00ff */
[----:B------:R-:W-:-:S07]  /*1d10*/  LOP3.LUT R10, R10, 0xffffff0, RZ, 0xc0, !PT ;  /* 0x0ffffff00a0a7812 */ /* 0x000fce00078ec0ff */
.L_x_40:
[----:B------:R-:W-:Y:S02]  /*1d20*/  IMAD R12, R11, 0x4, R24 ;  /* 0x000000040b0c7824 */ /* 0x000fe400078e0218 */
[----:B------:R-:W-:Y:S02]  /*1d30*/  VIADD R13, R13, 0x10 ;  /* 0x000000100d0d7836 */ /* 0x000fe40000000000 */
[----:B------:R-:W-:Y:S01]  /*1d40*/  VIADD R11, R11, 0x200 ;  /* 0x000002000b0b7836 */ /* 0x000fe20000000000 */
[----:B------:R-:W-:Y:S02]  /*1d50*/  LDS R14, [R12] ;  /* 0x000000000c0e7984 */ /* 0x000fe40000000800 */
[----:B------:R-:W-:Y:S02]  /*1d60*/  ISETP.NE.AND P1, PT, R13, R10, PT ;  /* 0x0000000a0d00720c */ /* 0x000fe40003f25270 */
[----:B------:R-:W0:Y:S04]  /*1d70*/  LDS R15, [R12+0x80] ;  /* 0x000080000c0f7984 */ /* 0x000e280000000800 */
[----:B------:R-:W-:Y:S04]  /*1d80*/  LDS R23, [R12+0x100] ;  /* 0x000100000c177984 */ /* 0x000fe80000000800 */
[----:B------:R-:W1:Y:S04]  /*1d90*/  LDS R22, [R12+0x180] ;  /* 0x000180000c167984 */ /* 0x000e680000000800 */
[----:B------:R-:W-:Y:S04]  /*1da0*/  LDS R25, [R12+0x280] ;  /* 0x000280000c197984 */ /* 0x000fe80000000800 */
[----:B------:R-:W-:Y:S01]  /*1db0*/  LDS R26, [R12+0x300] ;  /* 0x000300000c1a7984 */ /* 0x000fe20000000800 */
[----:B0-----:R-:W-:-:S03]  /*1dc0*/  FMNMX3 R14, R9, R14, R15, !PT ;  /* 0x0000000e090e7276 */ /* 0x001fc6000780000f */
[----:B------:R-:W0:Y:S04]  /*1dd0*/  LDS R15, [R12+0x200] ;  /* 0x000200000c0f7984 */ /* 0x000e280000000800 */
[----:B------:R-:W-:Y:S01]  /*1de0*/  LDS R9, [R12+0x400] ;  /* 0x000400000c097984 */ /* 0x000fe20000000800 */
[----:B-1----:R-:W-:-:S03]  /*1df0*/  FMNMX3 R22, R14, R23, R22, !PT ;  /* 0x000000170e167276 */ /* 0x002fc60007800016 */
[----:B------:R-:W1:Y:S04]  /*1e00*/  LDS R23, [R12+0x380] ;  /* 0x000380000c177984 */ /* 0x000e680000000800 */
[----:B------:R-:W2:Y:S01]  /*1e10*/  LDS R14, [R12+0x480] ;  /* 0x000480000c0e7984 */ /* 0x000ea20000000800 */
[----:B0-----:R-:W-:-:S03]  /*1e20*/  FMNMX3 R15, R22, R15, R25, !PT ;  /* 0x0000000f160f7276 */ /* 0x001fc60007800019 */
[----:B------:R-:W-:Y:S04]  /*1e30*/  LDS R22, [R12+0x500] ;  /* 0x000500000c167984 */ /* 0x000fe80000000800 */
[----:B------:R-:W-:Y:S01]  /*1e40*/  LDS R25, [R12+0x780] ;  /* 0x000780000c197984 */ /* 0x000fe20000000800 */
[----:B-1----:R-:W-:-:S03]  /*1e50*/  FMNMX3 R15, R15, R26, R23, !PT ;  /* 0x0000001a0f0f7276 */ /* 0x002fc60007800017 */
[----:B------:R-:W0:Y:S01]  /*1e60*/  LDS R23, [R12+0x580] ;  /* 0x000580000c177984 */ /* 0x000e220000000800 */
[----:B--2---:R-:W-:-:S03]  /*1e70*/  FMNMX3 R9, R15, R9, R14, !PT ;  /* 0x000000090f097276 */ /* 0x004fc6000780000e */
[----:B------:R-:W-:Y:S04]  /*1e80*/  LDS R14, [R12+0x600] ;  /* 0x000600000c0e7984 */ /* 0x000fe80000000800 */
[----:B------:R-:W1:Y:S04]  /*1e90*/  LDS R15, [R12+0x680] ;  /* 0x000680000c0f7984 */ /* 0x000e680000000800 */
[----:B------:R-:W2:Y:S01]  /*1ea0*/  LDS R26, [R12+0x700] ;  /* 0x000700000c1a7984 */ /* 0x000ea20000000800 */
[----:B0-----:R-:W-:-:S04]  /*1eb0*/  FMNMX3 R9, R9, R22, R23, !PT ;  /* 0x0000001609097276 */ /* 0x001fc80007800017 */
[----:B-1----:R-:W-:-:S04]  /*1ec0*/  FMNMX3 R9, R9, R14, R15, !PT ;  /* 0x0000000e09097276 */ /* 0x002fc8000780000f */
[----:B--2---:R-:W-:Y:S01]  /*1ed0*/  FMNMX3 R9, R9, R26, R25, !PT ;  /* 0x0000001a09097276 */ /* 0x004fe20007800019 */
[----:B------:R-:W-:Y:S06]  /*1ee0*/  @P1 BRA `(.L_x_40) ;  /* 0xfffffffc008c1947 */ /* 0x000fec000383ffff */
.L_x_39:
[----:B------:R-:W-:Y:S05]  /*1ef0*/  BSYNC.RECONVERGENT B1 ;  /* 0x0000000000017941 */ /* 0x000fea0003800200 */
.L_x_38:
[----:B0123--:R-:W-:-:S04]  /*1f00*/  LEA.HI R10, R7, 0x1, RZ, 0x1b ;  /* 0x00000001070a7811 */ /* 0x00ffc800078fd8ff */
[----:B------:R-:W-:-:S04]  /*1f10*/  LOP3.LUT R12, R10, 0xf, RZ, 0xc0, !PT ;  /* 0x0000000f0a0c7812 */ /* 0x000fc800078ec0ff */
[----:B------:R-:W-:-:S13]  /*1f20*/  ISETP.NE.AND P1, PT, R12, RZ, PT ;  /* 0x000000ff0c00720c */ /* 0x000fda0003f25270 */
        /* <DEDUP_REMOVED lines=9> */
[----:B------:R-:W-:Y:S04]  /*1fc0*/  LDS R14, [R13] ;  /* 0x000000000d0e7984 */ /* 0x000fe80000000800 */
[----:B------:R-:W0:Y:S04]  /*1fd0*/  LDS R15, [R13+0x80] ;  /* 0x000080000d0f7984 */ /* 0x000e280000000800 */
[----:B------:R-:W-:Y:S04]  /*1fe0*/  LDS R23, [R13+0x100] ;  /* 0x000100000d177984 */ /* 0x000fe80000000800 */
[----:B------:R-:W1:Y:S04]  /*1ff0*/  LDS R22, [R13+0x180] ;  /* 0x000180000d167984 */ /* 0x000e680000000800 */
[----:B------:R-:W-:Y:S04]  /*2000*/  LDS R25, [R13+0x200] ;  /* 0x000200000d197984 */ /* 0x000fe80000000800 */
[----:B------:R-:W2:Y:S04]  /*2010*/  LDS R26, [R13+0x280] ;  /* 0x000280000d1a7984 */ /* 0x000ea80000000800 */
[----:B------:R-:W-:Y:S04]  /*2020*/  LDS R12, [R13+0x300] ;  /* 0x000300000d0c7984 */ /* 0x000fe80000000800 */
[----:B------:R-:W3:Y:S01]  /*2030*/  LDS R27, [R13+0x380] ;  /* 0x000380000d1b7984 */ /* 0x000ee20000000800 */
[----:B0-----:R-:W-:-:S04]  /*2040*/  FMNMX3 R14, R9, R14, R15, !PT ;  /* 0x0000000e090e7276 */ /* 0x001fc8000780000f */
[----:B-1----:R-:W-:-:S04]  /*2050*/  FMNMX3 R14, R14, R23, R22, !PT ;  /* 0x000000170e0e7276 */ /* 0x002fc80007800016 */
[----:B--2---:R-:W-:-:S04]  /*2060*/  FMNMX3 R25, R14, R25, R26, !PT ;  /* 0x000000190e197276 */ /* 0x004fc8000780001a */
[----:B---3--:R-:W-:-:S07]  /*2070*/  FMNMX3 R9, R25, R12, R27, !PT ;  /* 0x0000000c19097276 */ /* 0x008fce000780001b */
.L_x_42:
[----:B------:R-:W-:Y:S05]  /*2080*/  BSYNC.RECONVERGENT B1 ;  /* 0x0000000000017941 */ /* 0x000fea0003800200 */
.L_x_41:
[----:B------:R-:W-:Y:S05]  /*2090*/  @!P2 BRA `(.L_x_37) ;  /* 0x000000000058a947 */ /* 0x000fea0003800000 */
[----:B------:R-:W-:Y:S01]  /*20a0*/  VIADD R10, R10, 0xffffffff ;  /* 0xffffffff0a0a7836 */ /* 0x000fe20000000000 */
[----:B------:R-:W-:-:S04]  /*20b0*/  ISETP.NE.AND P2, PT, R2, RZ, PT ;  /* 0x000000ff0200720c */ /* 0x000fc80003f45270 */
[----:B------:R-:W-:-:S13]  /*20c0*/  ISETP.GE.U32.AND P1, PT, R10, 0x3, PT ;  /* 0x000000030a00780c */ /* 0x000fda0003f26070 */
[C---:B------:R-:W-:Y:S01]  /*20d0*/  @P1 LEA R10, R11.reuse, R24, 0x2 ;  /* 0x000000180b0a1211 */ /* 0x040fe200078e10ff */
[----:B------:R-:W-:-:S04]  /*20e0*/  @P1 VIADD R11, R11, 0x80 ;  /* 0x000000800b0b1836 */ /* 0x000fc80000000000 */
[----:B------:R-:W-:Y:S04]  /*20f0*/  @P1 LDS R12, [R10] ;  /* 0x000000000a0c1984 */ /* 0x000fe80000000800 */
[----:B------:R-:W0:Y:S04]  /*2100*/  @P1 LDS R13, [R10+0x80] ;  /* 0x000080000a0d1984 */ /* 0x000e280000000800 */
[----:B------:R-:W-:Y:S04]  /*2110*/  @P1 LDS R15, [R10+0x100] ;  /* 0x000100000a0f1984 */ /* 0x000fe80000000800 */
[----:B------:R-:W1:Y:S01]  /*2120*/  @P1 LDS R14, [R10+0x180] ;  /* 0x000180000a0e1984 */ /* 0x000e620000000800 */
[----:B0-----:R-:W-:-:S04]  /*2130*/  @P1 FMNMX3 R12, R9, R12, R13, !PT ;  /* 0x0000000c090c1276 */ /* 0x001fc8000780000d */
[----:B-1----:R-:W-:Y:S01]  /*2140*/  @P1 FMNMX3 R9, R12, R15, R14, !PT ;  /* 0x0000000f0c091276 */ /* 0x002fe2000780000e */
[----:B------:R-:W-:Y:S06]  /*2150*/  @!P2 BRA `(.L_x_37) ;  /* 0x000000000028a947 */ /* 0x000fec0003800000 */
[----:B------:R-:W-:Y:S01]  /*2160*/  IMAD R11, R11, 0x4, R24 ;  /* 0x000000040b0b7824 */ /* 0x000fe200078e0218 */
[----:B------:R-:W-:-:S04]  /*2170*/  ISETP.NE.AND P1, PT, R2, 0x1, PT ;  /* 0x000000010200780c */ /* 0x000fc80003f25270 */
[----:B------:R-:W0:Y:S02]  /*2180*/  LDS R10, [R11] ;  /* 0x000000000b0a7984 */ /* 0x000e240000000800 */
[----:B0-----:R-:W-:-:S07]  /*2190*/  FMNMX R9, R9, R10, !PT ;  /* 0x0000000a09097209 */ /* 0x001fce0007800000 */
[----:B------:R-:W-:Y:S05]  /*21a0*/  @!P1 BRA `(.L_x_37) ;  /* 0x0000000000149947 */ /* 0x000fea0003800000 */
[----:B------:R-:W-:Y:S01]  /*21b0*/  ISETP.NE.AND P1, PT, R2, 0x2, PT ;  /* 0x000000020200780c */ /* 0x000fe20003f25270 */
[----:B------:R-:W0:-:S12]  /*21c0*/  LDS R10, [R11+0x80] ;  /* 0x000080000b0a7984 */ /* 0x000e180000000800 */
[----:B------:R-:W1:Y:S01]  /*21d0*/  @P1 LDS R12, [R11+0x100] ;  /* 0x000100000b0c1984 */ /* 0x000e620000000800 */
[----:B0-----:R-:W-:-:S04]  /*21e0*/  FMNMX R9, R9, R10, !PT ;  /* 0x0000000a09097209 */ /* 0x001fc80007800000 */
[----:B-1----:R-:W-:-:S07]  /*21f0*/  @P1 FMNMX R9, R9, R12, !PT ;  /* 0x0000000c09091209 */ /* 0x002fce0007800000 */
.L_x_37:
[----:B------:R-:W-:Y:S05]  /*2200*/  BSYNC.RECONVERGENT B0 ;  /* 0x0000000000007941 */ /* 0x000fea0003800200 */
.L_x_36:
[----:B------:R-:W-:Y:S01]  /*2210*/  UMOV UR6, 0xffffffff ;  /* 0xffffffff00067882 */ /* 0x000fe20000000000 */
[----:B0123--:R-:W-:Y:S02]  /*2220*/  IMAD.MOV.U32 R10, RZ, RZ, 0x10 ;  /* 0x00000010ff0a7424 */ /* 0x00ffe400078e00ff */
[----:B------:R-:W-:Y:S05]  /*2230*/  BRA.DIV UR6, `(.L_x_43) ;  /* 0x0000001a06687947 */ /* 0x000fea000b800000 */
[----:B------:R0:W1:Y:S02]  /*2240*/  SHFL.DOWN PT, R22, R9, 0x10, 0x1f ;  /* 0x0a001f0009167f89 */ /* 0x00006400000e0000 */
.L_x_90:
[----:B-1----:R-:W-:-:S07]  /*2250*/  FMNMX R26, R22, R9, !PT ;  /* 0x00000009161a7209 */ /* 0x002fce0007800000 */
.L_x_45:
[----:B------:R-:W-:Y:S01]  /*2260*/  UMOV UR6, 0xffffffff ;  /* 0xffffffff00067882 */ /* 0x000fe20000000000 */
[----:B------:R-:W-:Y:S02]  /*2270*/  SHF.R.U32.HI R13, RZ, 0x1, R10 ;  /* 0x00000001ff0d7819 */ /* 0x000fe4000001160a */
[----:B0-----:R-:W-:Y:S05]  /*2280*/  BRA.DIV UR6, `(.L_x_44) ;  /* 0x0000001a067c7947 */ /* 0x001fea000b800000 */
[----:B------:R-:W0:Y:S01]  /*2290*/  SHFL.DOWN PT, R22, R26, R13, 0x1f ;  /* 0x08001f0d1a167589 */ /* 0x000e2200000e0000 */
[--C-:B------:R-:W-:Y:S02]  /*22a0*/  SHF.R.U32.HI R12, RZ, 0x2, R10.reuse ;  /* 0x00000002ff0c7819 */ /* 0x100fe4000001160a */
[--C-:B------:R-:W-:Y:S02]  /*22b0*/  SHF.R.U32.HI R28, RZ, 0x3, R10.reuse ;  /* 0x00000003ff1c7819 */ /* 0x100fe4000001160a */
[----:B------:R-:W-:Y:S02]  /*22c0*/  SHF.R.U32.HI R10, RZ, 0x4, R10 ;  /* 0x00000004ff0a7819 */ /* 0x000fe4000001160a */
[----:B0-----:R-:W-:-:S05]  /*22d0*/  FMNMX R9, R22, R26, !PT ;  /* 0x0000001a16097209 */ /* 0x001fca0007800000 */
[----:B------:R-:W0:Y:S02]  /*22e0*/  SHFL.DOWN PT, R22, R9, R12, 0x1f ;  /* 0x08001f0c09167589 */ /* 0x000e2400000e0000 */
[----:B0-----:R-:W-:-:S05]  /*22f0*/  FMNMX R15, R9, R22, !PT ;  /* 0x00000016090f7209 */ /* 0x001fca0007800000 */
[----:B------:R-:W0:Y:S02]  /*2300*/  SHFL.DOWN PT, R22, R15, R28, 0x1f ;  /* 0x08001f1c0f167589 */ /* 0x000e2400000e0000 */
[----:B0-----:R-:W-:-:S05]  /*2310*/  FMNMX R23, R15, R22, !PT ;  /* 0x000000160f177209 */ /* 0x001fca0007800000 */
[----:B------:R0:W1:Y:S02]  /*2320*/  SHFL.DOWN PT, R22, R23, R10, 0x1f ;  /* 0x08001f0a17167589 */ /* 0x00006400000e0000 */
.L_x_96:
[----:B------:R-:W-:Y:S02]  /*2330*/  ISETP.GE.U32.AND P1, PT, R10, 0x2, PT ;  /* 0x000000020a00780c */ /* 0x000fe40003f26070 */
[----:B-1----:R-:W-:-:S11]  /*2340*/  FMNMX R26, R23, R22, !PT ;  /* 0x00000016171a7209 */ /* 0x002fd60007800000 */
[----:B------:R-:W-:Y:S05]  /*2350*/  @P1 BRA `(.L_x_45) ;  /* 0xfffffffc00c01947 */ /* 0x000fea000383ffff */
[C---:B------:R-:W-:Y:S01]  /*2360*/  ISETP.NE.AND P1, PT, R17.reuse, RZ, PT ;  /* 0x000000ff1100720c */ /* 0x040fe20003f25270 */
[----:B------:R-:W-:Y:S01]  /*2370*/  UMOV UR6, 0xffffffff ;  /* 0xffffffff00067882 */ /* 0x000fe20000000000 */
[----:B------:R-:W-:Y:S02]  /*2380*/  LEA R9, R8, R6, 0x7 ;  /* 0x0000000608097211 */ /* 0x000fe400078e38ff */
[----:B------:R-:W-:-:S03]  /*2390*/  LOP3.LUT R12, R17, 0x40, RZ, 0xfc, !PT ;  /* 0x00000040110c7812 */ /* 0x000fc600078efcff */
[----:B------:R-:W-:-:S06]  /*23a0*/  IMAD R9, R18, 0x4, R9 ;  /* 0x0000000412097824 */ /* 0x000fcc00078e0209 */
[----:B------:R1:W-:Y:S01]  /*23b0*/  @!P1 STS [R9+0x2000], R26 ;  /* 0x0020001a09009388 */ /* 0x0003e20000000800 */
[----:B------:R-:W-:Y:S05]  /*23c0*/  BRA.DIV UR6, `(.L_x_46) ;  /* 0x0000001a06a87947 */ /* 0x000fea000b800000 */
[----:B------:R-:W-:Y:S01]  /*23d0*/  NOP ;  /* 0x0000000000007918 */ /* 0x000fe20000000000 */
.L_x_99:
[----:B------:R-:W-:Y:S01]  /*23e0*/  BSSY.RECONVERGENT B0, `(.L_x_47) ;  /* 0x0000070000007945 */ /* 0x000fe20003800200 */
[----:B0-----:R-:W-:-:S03]  /*23f0*/  IMAD.MOV.U32 R10, RZ, RZ, RZ ;  /* 0x000000ffff0a7224 */ /* 0x001fc600078e00ff */
[----:B------:R-:W-:Y:S05]  /*2400*/  @P0 BRA `(.L_x_48) ;  /* 0x0000000400b40947 */ /* 0x000fea0003800000 */
[----:B------:R0:W2:Y:S01]  /*2410*/  LDS R11, [R9+0x2000] ;  /* 0x00200000090b7984 */ /* 0x0000a20000000800 */
[----:B------:R-:W-:Y:S01]  /*2420*/  ISETP.NE.AND P0, PT, R2, RZ, PT ;  /* 0x000000ff0200720c */ /* 0x000fe20003f05270 */
[----:B------:R-:W-:Y:S01]  /*2430*/  BSSY.RECONVERGENT B1, `(.L_x_49) ;  /* 0x0000032000017945 */ /* 0x000fe20003800200 */
[----:B------:R-:W-:Y:S01]  /*2440*/  IMAD.MOV.U32 R10, RZ, RZ, RZ ;  /* 0x000000ffff0a7224 */ /* 0x000fe200078e00ff */
[----:B------:R-:W-:-:S10]  /*2450*/  MOV R13, R17 ;  /* 0x00000011000d7202 */ /* 0x000fd40000000f00 */
[----:B0-----:R-:W-:Y:S05]  /*2460*/  @!P0 BRA `(.L_x_50) ;  /* 0x0000000000b88947 */ /* 0x001fea0003800000 */
[----:B------:R-:W-:Y:S01]  /*2470*/  IMAD R15, R17, 0x4, R24 ;  /* 0x00000004110f7824 */ /* 0x000fe200078e0218 */
[----:B------:R-:W-:Y:S01]  /*2480*/  ISETP.NE.AND P0, PT, R2, 0x1, PT ;  /* 0x000000010200780c */ /* 0x000fe20003f05270 */
[----:B------:R-:W-:Y:S02]  /*2490*/  IMAD.MOV.U32 R14, RZ, RZ, 0x3bbb989d ;  /* 0x3bbb989dff0e7424 */ /* 0x000fe400078e00ff */
[----:B------:R-:W-:Y:S01]  /*24a0*/  IMAD.MOV.U32 R22, RZ, RZ, 0x437c0000 ;  /* 0x437c0000ff167424 */ /* 0x000fe200078e00ff */
[----:B------:R-:W2:Y:S02]  /*24b0*/  LDS R10, [R15] ;  /* 0x000000000f0a7984 */ /* 0x000ea40000000800 */
[----:B--2---:R-:W-:-:S04]  /*24c0*/  FADD R13, -R11, R10 ;  /* 0x0000000a0b0d7221 */ /* 0x004fc80000000100 */
[----:B------:R-:W-:-:S04]  /*24d0*/  FFMA.SAT R23, R13, R14, 0.5 ;  /* 0x3f0000000d177423 */ /* 0x000fc8000000200e */
[----:B------:R-:W-:-:S04]  /*24e0*/  FFMA.RM R23, R23, R22, 12582913 ;  /* 0x4b40000117177423 */ /* 0x000fc80000004016 */
[C---:B------:R-:W-:Y:S01]  /*24f0*/  FADD R10, R23.reuse, -12583039 ;  /* 0xcb40007f170a7421 */ /* 0x040fe20000000000 */
[----:B------:R-:W-:-:S03]  /*2500*/  SHF.L.U32 R23, R23, 0x17, RZ ;  /* 0x0000001717177819 */ /* 0x000fc600000006ff */
[----:B------:R-:W-:-:S04]  /*2510*/  FFMA R10, R13, 1.4426950216293334961, -R10 ;  /* 0x3fb8aa3b0d0a7823 */ /* 0x000fc8000000080a */
[----:B------:R-:W-:Y:S01]  /*2520*/  FFMA R25, R13, 1.925963033500011079e-08, R10 ;  /* 0x32a570600d197823 */ /* 0x000fe2000000000a */
[----:B------:R-:W-:-:S03]  /*2530*/  LOP3.LUT R13, R17, 0x20, RZ, 0xfc, !PT ;  /* 0x00000020110d7812 */ /* 0x000fc600078efcff */
[----:B------:R-:W1:Y:S02]  /*2540*/  MUFU.EX2 R10, R25 ;  /* 0x00000019000a7308 */ /* 0x000e640000000800 */
[----:B-1----:R-:W-:-:S04]  /*2550*/  FMUL R26, R23, R10 ;  /* 0x0000000a171a7220 */ /* 0x002fc80000400000 */
[----:B------:R-:W-:Y:S01]  /*2560*/  FADD R10, RZ, R26 ;  /* 0x0000001aff0a7221 */ /* 0x000fe20000000000 */
[----:B------:R0:W-:Y:S01]  /*2570*/  STS [R15], R26 ;  /* 0x0000001a0f007388 */ /* 0x0001e20000000800 */
[----:B------:R-:W-:Y:S05]  /*2580*/  @!P0 BRA `(.L_x_50) ;  /* 0x0000000000708947 */ /* 0x000fea0003800000 */
[----:B0-----:R-:W0:Y:S01]  /*2590*/  LDS R26, [R15+0x80] ;  /* 0x000080000f1a7984 */ /* 0x001e220000000800 */
[----:B------:R-:W-:Y:S01]  /*25a0*/  ISETP.NE.AND P0, PT, R2, 0x2, PT ;  /* 0x000000020200780c */ /* 0x000fe20003f05270 */
[----:B0-----:R-:W-:-:S04]  /*25b0*/  FADD R13, -R11, R26 ;  /* 0x0000001a0b0d7221 */ /* 0x001fc80000000100 */
[----:B------:R-:W-:-:S04]  /*25c0*/  FFMA.SAT R23, R13, R14, 0.5 ;  /* 0x3f0000000d177423 */ /* 0x000fc8000000200e */
[----:B------:R-:W-:-:S04]  /*25d0*/  FFMA.RM R23, R23, R22, 12582913 ;  /* 0x4b40000117177423 */ /* 0x000fc80000004016 */
[C---:B------:R-:W-:Y:S01]  /*25e0*/  FADD R26, R23.reuse, -12583039 ;  /* 0xcb40007f171a7421 */ /* 0x040fe20000000000 */
[----:B------:R-:W-:-:S03]  /*25f0*/  IMAD.SHL.U32 R23, R23, 0x800000, RZ ;  /* 0x0080000017177824 */ /* 0x000fc600078e00ff */
[----:B------:R-:W-:-:S04]  /*2600*/  FFMA R26, R13, 1.4426950216293334961, -R26 ;  /* 0x3fb8aa3b0d1a7823 */ /* 0x000fc8000000081a */
[----:B------:R-:W-:Y:S01]  /*2610*/  FFMA R26, R13, 1.925963033500011079e-08, R26 ;  /* 0x32a570600d1a7823 */ /* 0x000fe2000000001a */
[----:B------:R-:W-:-:S05]  /*2620*/  IMAD.MOV.U32 R13, RZ, RZ, R12 ;  /* 0x000000ffff0d7224 */ /* 0x000fca00078e000c */
[----:B------:R-:W0:Y:S02]  /*2630*/  MUFU.EX2 R26, R26 ;  /* 0x0000001a001a7308 */ /* 0x000e240000000800 */
[----:B0-----:R-:W-:-:S04]  /*2640*/  FMUL R23, R23, R26 ;  /* 0x0000001a17177220 */ /* 0x001fc80000400000 */
[----:B------:R-:W-:Y:S01]  /*2650*/  FADD R10, R10, R23 ;  /* 0x000000170a0a7221 */ /* 0x000fe20000000000 */
[----:B------:R3:W-:Y:S01]  /*2660*/  STS [R15+0x80], R23 ;  /* 0x000080170f007388 */ /* 0x0007e20000000800 */
[----:B------:R-:W-:Y:S05]  /*2670*/  @!P0 BRA `(.L_x_50) ;  /* 0x0000000000348947 */ /* 0x000fea0003800000 */
[----:B------:R-:W0:Y:S02]  /*2680*/  LDS R26, [R15+0x100] ;  /* 0x000100000f1a7984 */ /* 0x000e240000000800 */
[----:B0-----:R-:W-:-:S04]  /*2690*/  FADD R13, -R11, R26 ;  /* 0x0000001a0b0d7221 */ /* 0x001fc80000000100 */
[----:B---3--:R-:W-:-:S04]  /*26a0*/  FFMA.SAT R23, R13, R14, 0.5 ;  /* 0x3f0000000d177423 */ /* 0x008fc8000000200e */
[----:B------:R-:W-:-:S04]  /*26b0*/  FFMA.RM R23, R23, R22, 12582913 ;  /* 0x4b40000117177423 */ /* 0x000fc80000004016 */
[C---:B------:R-:W-:Y:S01]  /*26c0*/  FADD R14, R23.reuse, -12583039 ;  /* 0xcb40007f170e7421 */ /* 0x040fe20000000000 */
[----:B------:R-:W-:-:S03]  /*26d0*/  IMAD.SHL.U32 R23, R23, 0x800000, RZ ;  /* 0x0080000017177824 */ /* 0x000fc600078e00ff */
[----:B------:R-:W-:-:S04]  /*26e0*/  FFMA R14, R13, 1.4426950216293334961, -R14 ;  /* 0x3fb8aa3b0d0e7823 */ /* 0x000fc8000000080e */
[----:B------:R-:W-:Y:S01]  /*26f0*/  FFMA R14, R13, 1.925963033500011079e-08, R14 ;  /* 0x32a570600d0e7823 */ /* 0x000fe2000000000e */
[----:B------:R-:W-:-:S05]  /*2700*/  LOP3.LUT R13, R17, 0x60, RZ, 0xfc, !PT ;  /* 0x00000060110d7812 */ /* 0x000fca00078efcff */
[----:B------:R-:W0:Y:S02]  /*2710*/  MUFU.EX2 R14, R14 ;  /* 0x0000000e000e7308 */ /* 0x000e240000000800 */
[----:B0-----:R-:W-:-:S04]  /*2720*/  FMUL R23, R23, R14 ;  /* 0x0000000e17177220 */ /* 0x001fc80000400000 */
[----:B------:R-:W-:Y:S01]  /*2730*/  FADD R10, R10, R23 ;  /* 0x000000170a0a7221 */ /* 0x000fe20000000000 */
[----:B------:R4:W-:Y:S06]  /*2740*/  STS [R15+0x100], R23 ;  /* 0x000100170f007388 */ /* 0x0009ec0000000800 */
.L_x_50:
[----:B------:R-:W-:Y:S05]  /*2750*/  BSYNC.RECONVERGENT B1 ;  /* 0x0000000000017941 */ /* 0x000fea0003800200 */
.L_x_49:
[----:B------:R-:W-:-:S13]  /*2760*/  ISETP.GE.U32.AND P0, PT, R7, 0x60, PT ;  /* 0x000000600700780c */ /* 0x000fda0003f06070 */
[----:B------:R-:W-:Y:S05]  /*2770*/  @!P0 BRA `(.L_x_48) ;  /* 0x0000000000d88947 */ /* 0x000fea0003800000 */
.L_x_51:
[C---:B-1----:R-:W-:Y:S01]  /*2780*/  LEA R14, R13.reuse, R24, 0x2 ;  /* 0x000000180d0e7211 */ /* 0x042fe200078e10ff */
[----:B------:R-:W-:Y:S02]  /*2790*/  IMAD.MOV.U32 R22, RZ, RZ, 0x3bbb989d ;  /* 0x3bbb989dff167424 */ /* 0x000fe400078e00ff */
[----:B0--34-:R-:W-:Y:S02]  /*27a0*/  IMAD.MOV.U32 R15, RZ, RZ, 0x437c0000 ;  /* 0x437c0000ff0f7424 */ /* 0x019fe400078e00ff */
[----:B-1----:R-:W2:Y:S01]  /*27b0*/  LDS R26, [R14] ;  /* 0x000000000e1a7984 */ /* 0x002ea20000000800 */
[----:B------:R-:W-:-:S03]  /*27c0*/  VIADD R13, R13, 0x80 ;  /* 0x000000800d0d7836 */ /* 0x000fc60000000000 */
[----:B------:R-:W0:Y:S02]  /*27d0*/  LDS R28, [R14+0x80] ;  /* 0x000080000e1c7984 */ /* 0x000e240000000800 */
[----:B------:R-:W-:Y:S01]  /*27e0*/  ISETP.GE.AND P0, PT, R13, R8, PT ;  /* 0x000000080d00720c */ /* 0x000fe20003f06270 */
[----:B--2---:R-:W-:-:S04]  /*27f0*/  FADD R25, -R11, R26 ;  /* 0x0000001a0b197221 */ /* 0x004fc80000000100 */
[----:B------:R-:W-:-:S04]  /*2800*/  FFMA.SAT R26, R25, R22, 0.5 ;  /* 0x3f000000191a7423 */ /* 0x000fc80000002016 */
[----:B------:R-:W-:-:S04]  /*2810*/  FFMA.RM R23, R26, R15, 12582913 ;  /* 0x4b4000011a177423 */ /* 0x000fc8000000400f */
[----:B------:R-:W-:-:S04]  /*2820*/  FADD R26, R23, -12583039 ;  /* 0xcb40007f171a7421 */ /* 0x000fc80000000000 */
[----:B------:R-:W-:-:S04]  /*2830*/  FFMA R26, R25, 1.4426950216293334961, -R26 ;  /* 0x3fb8aa3b191a7823 */ /* 0x000fc8000000081a */
[----:B------:R-:W-:Y:S01]  /*2840*/  FFMA R27, R25, 1.925963033500011079e-08, R26 ;  /* 0x32a57060191b7823 */ /* 0x000fe2000000001a */
[----:B------:R-:W-:Y:S02]  /*2850*/  IMAD.SHL.U32 R25, R23, 0x800000, RZ ;  /* 0x0080000017197824 */ /* 0x000fe400078e00ff */
[----:B0-----:R-:W-:Y:S01]  /*2860*/  FADD R23, -R11, R28 ;  /* 0x0000001c0b177221 */ /* 0x001fe20000000100 */
[----:B------:R-:W0:Y:S02]  /*2870*/  MUFU.EX2 R26, R27 ;  /* 0x0000001b001a7308 */ /* 0x000e240000000800 */
[----:B0-----:R-:W-:Y:S01]  /*2880*/  FMUL R29, R25, R26 ;  /* 0x0000001a191d7220 */ /* 0x001fe20000400000 */
[----:B------:R-:W-:-:S03]  /*2890*/  FFMA.SAT R26, R23, R22, 0.5 ;  /* 0x3f000000171a7423 */ /* 0x000fc60000002016 */
[----:B------:R-:W-:Y:S01]  /*28a0*/  FADD R25, R29, R10 ;  /* 0x0000000a1d197221 */ /* 0x000fe20000000000 */
[----:B------:R-:W-:Y:S01]  /*28b0*/  FFMA.RM R26, R26, R15, 12582913 ;  /* 0x4b4000011a1a7423 */ /* 0x000fe2000000400f */
[----:B------:R-:W-:Y:S03]  /*28c0*/  STS [R14], R29 ;  /* 0x0000001d0e007388 */ /* 0x000fe60000000800 */
[C---:B------:R-:W-:Y:S01]  /*28d0*/  FADD R10, R26.reuse, -12583039 ;  /* 0xcb40007f1a0a7421 */ /* 0x040fe20000000000 */
[----:B------:R-:W-:-:S03]  /*28e0*/  SHF.L.U32 R26, R26, 0x17, RZ ;  /* 0x000000171a1a7819 */ /* 0x000fc600000006ff */
[----:B------:R-:W-:-:S04]  /*28f0*/  FFMA R10, R23, 1.4426950216293334961, -R10 ;  /* 0x3fb8aa3b170a7823 */ /* 0x000fc8000000080a */
[----:B------:R-:W-:Y:S02]  /*2900*/  FFMA R28, R23, 1.925963033500011079e-08, R10 ;  /* 0x32a57060171c7823 */ /* 0x000fe4000000000a */
[----:B------:R-:W0:Y:S02]  /*2910*/  LDS R10, [R14+0x100] ;  /* 0x000100000e0a7984 */ /* 0x000e240000000800 */
[----:B------:R1:W2:Y:S02]  /*2920*/  MUFU.EX2 R27, R28 ;  /* 0x0000001c001b7308 */ /* 0x0002a40000000800 */
[----:B-1----:R-:W1:Y:S01]  /*2930*/  LDS R28, [R14+0x180] ;  /* 0x000180000e1c7984 */ /* 0x002e620000000800 */
[----:B--2---:R-:W-:-:S04]  /*2940*/  FMUL R26, R26, R27 ;  /* 0x0000001b1a1a7220 */ /* 0x004fc80000400000 */
[----:B------:R-:W-:Y:S01]  /*2950*/  FADD R25, R25, R26 ;  /* 0x0000001a19197221 */ /* 0x000fe20000000000 */
[----:B------:R2:W-:Y:S01]  /*2960*/  STS [R14+0x80], R26 ;  /* 0x0000801a0e007388 */ /* 0x0005e20000000800 */
[----:B0-----:R-:W-:-:S04]  /*2970*/  FADD R23, -R11, R10 ;  /* 0x0000000a0b177221 */ /* 0x001fc80000000100 */
[----:B------:R-:W-:-:S04]  /*2980*/  FFMA.SAT R10, R23, R22, 0.5 ;  /* 0x3f000000170a7423 */ /* 0x000fc80000002016 */
[----:B------:R-:W-:-:S04]  /*2990*/  FFMA.RM R10, R10, R15, 12582913 ;  /* 0x4b4000010a0a7423 */ /* 0x000fc8000000400f */
[C---:B------:R-:W-:Y:S01]  /*29a0*/  FADD R27, R10.reuse, -12583039 ;  /* 0xcb40007f0a1b7421 */ /* 0x040fe20000000000 */
[----:B------:R-:W-:-:S03]  /*29b0*/  IMAD.SHL.U32 R10, R10, 0x800000, RZ ;  /* 0x008000000a0a7824 */ /* 0x000fc600078e00ff */
[----:B------:R-:W-:-:S04]  /*29c0*/  FFMA R27, R23, 1.4426950216293334961, -R27 ;  /* 0x3fb8aa3b171b7823 */ /* 0x000fc8000000081b */
[----:B------:R-:W-:Y:S01]  /*29d0*/  FFMA R23, R23, 1.925963033500011079e-08, R27 ;  /* 0x32a5706017177823 */ /* 0x000fe2000000001b */
[----:B-1----:R-:W-:-:S04]  /*29e0*/  FADD R27, -R11, R28 ;  /* 0x0000001c0b1b7221 */ /* 0x002fc80000000100 */
[----:B------:R-:W-:Y:S01]  /*29f0*/  FFMA.SAT R22, R27, R22, 0.5 ;  /* 0x3f0000001b167423 */ /* 0x000fe20000002016 */
[----:B------:R-:W0:Y:S03]  /*2a00*/  MUFU.EX2 R23, R23 ;  /* 0x0000001700177308 */ /* 0x000e260000000800 */
[----:B------:R-:W-:-:S04]  /*2a10*/  FFMA.RM R15, R22, R15, 12582913 ;  /* 0x4b400001160f7423 */ /* 0x000fc8000000400f */
[C---:B------:R-:W-:Y:S01]  /*2a20*/  FADD R22, R15.reuse, -12583039 ;  /* 0xcb40007f0f167421 */ /* 0x040fe20000000000 */
[----:B--2---:R-:W-:-:S03]  /*2a30*/  IMAD.SHL.U32 R26, R15, 0x800000, RZ ;  /* 0x008000000f1a7824 */ /* 0x004fc600078e00ff */
[----:B------:R-:W-:-:S04]  /*2a40*/  FFMA R22, R27, 1.4426950216293334961, -R22 ;  /* 0x3fb8aa3b1b167823 */ /* 0x000fc80000000816 */
[----:B------:R-:W-:Y:S01]  /*2a50*/  FFMA R22, R27, 1.925963033500011079e-08, R22 ;  /* 0x32a570601b167823 */ /* 0x000fe20000000016 */
[----:B0-----:R-:W-:-:S03]  /*2a60*/  FMUL R15, R10, R23 ;  /* 0x000000170a0f7220 */ /* 0x001fc60000400000 */
[----:B------:R-:W0:Y:S01]  /*2a70*/  MUFU.EX2 R27, R22 ;  /* 0x00000016001b7308 */ /* 0x000e220000000800 */
[----:B------:R-:W-:Y:S01]  /*2a80*/  FADD R25, R25, R15 ;  /* 0x0000000f19197221 */ /* 0x000fe20000000000 */
[----:B------:R1:W-:Y:S01]  /*2a90*/  STS [R14+0x100], R15 ;  /* 0x0001000f0e007388 */ /* 0x0003e20000000800 */
[----:B0-----:R-:W-:-:S04]  /*2aa0*/  FMUL R26, R26, R27 ;  /* 0x0000001b1a1a7220 */ /* 0x001fc80000400000 */
[----:B------:R-:W-:Y:S01]  /*2ab0*/  FADD R10, R25, R26 ;  /* 0x0000001a190a7221 */ /* 0x000fe20000000000 */
[----:B------:R1:W-:Y:S01]  /*2ac0*/  STS [R14+0x180], R26 ;  /* 0x0001801a0e007388 */ /* 0x0003e20000000800 */
[----:B------:R-:W-:Y:S05]  /*2ad0*/  @!P0 BRA `(.L_x_51) ;  /* 0xfffffffc00288947 */ /* 0x000fea000383ffff */
.L_x_48:
[----:B------:R-:W-:Y:S05]  /*2ae0*/  BSYNC.RECONVERGENT B0 ;  /* 0x0000000000007941 */ /* 0x000fea0003800200 */
.L_x_47:
[----:B------:R-:W-:Y:S01]  /*2af0*/  UMOV UR6, 0xffffffff ;  /* 0xffffffff00067882 */ /* 0x000fe20000000000 */
[----:B01-34-:R-:W-:Y:S02]  /*2b00*/  HFMA2 R15, -RZ, RZ, 0, 9.5367431640625e-07 ;  /* 0x00000010ff0f7431 */ /* 0x01bfe400000001ff */
[----:B------:R-:W-:Y:S05]  /*2b10*/  BRA.DIV UR6, `(.L_x_52) ;  /* 0x0000001206f07947 */ /* 0x000fea000b800000 */
[----:B------:R0:W1:Y:S02]  /*2b20*/  SHFL.DOWN PT, R22, R10, 0x10, 0x1f ;  /* 0x0a001f000a167f89 */ /* 0x00006400000e0000 */
.L_x_102:
[----:B-1----:R-:W-:-:S07]  /*2b30*/  FADD R26, R22, R10 ;  /* 0x0000000a161a7221 */ /* 0x002fce0000000000 */
.L_x_54:
[----:B------:R-:W-:Y:S01]  /*2b40*/  UMOV UR6, 0xffffffff ;  /* 0xffffffff00067882 */ /* 0x000fe20000000000 */
[----:B------:R-:W-:Y:S02]  /*2b50*/  SHF.R.U32.HI R13, RZ, 0x1, R15 ;  /* 0x00000001ff0d7819 */ /* 0x000fe4000001160f */
[----:B0-----:R-:W-:Y:S05]  /*2b60*/  BRA.DIV UR6, `(.L_x_53) ;  /* 0x0000001606047947 */ /* 0x001fea000b800000 */
[----:B------:R-:W0:Y:S01]  /*2b70*/  SHFL.DOWN PT, R22, R26, R13, 0x1f ;  /* 0x08001f0d1a167589 */ /* 0x000e2200000e0000 */
[--C-:B--2---:R-:W-:Y:S02]  /*2b80*/  SHF.R.U32.HI R11, RZ, 0x2, R15.reuse ;  /* 0x00000002ff0b7819 */ /* 0x104fe4000001160f */
[--C-:B------:R-:W-:Y:S02]  /*2b90*/  SHF.R.U32.HI R28, RZ, 0x3, R15.reuse ;  /* 0x00000003ff1c7819 */ /* 0x100fe4000001160f */
[----:B------:R-:W-:Y:S01]  /*2ba0*/  SHF.R.U32.HI R15, RZ, 0x4, R15 ;  /* 0x00000004ff0f7819 */ /* 0x000fe2000001160f */
[----:B0-----:R-:W-:-:S05]  /*2bb0*/  FADD R10, R22, R26 ;  /* 0x0000001a160a7221 */ /* 0x001fca0000000000 */
[----:B------:R-:W0:Y:S02]  /*2bc0*/  SHFL.DOWN PT, R22, R10, R11, 0x1f ;  /* 0x08001f0b0a167589 */ /* 0x000e2400000e0000 */
[----:B0-----:R-:W-:-:S05]  /*2bd0*/  FADD R23, R10, R22 ;  /* 0x000000160a177221 */ /* 0x001fca0000000000 */
[----:B------:R-:W0:Y:S02]  /*2be0*/  SHFL.DOWN PT, R22, R23, R28, 0x1f ;  /* 0x08001f1c17167589 */ /* 0x000e2400000e0000 */
[----:B0-----:R-:W-:-:S05]  /*2bf0*/  FADD R25, R23, R22 ;  /* 0x0000001617197221 */ /* 0x001fca0000000000 */
[----:B------:R0:W1:Y:S02]  /*2c00*/  SHFL.DOWN PT, R22, R25, R15, 0x1f ;  /* 0x08001f0f19167589 */ /* 0x00006400000e0000 */
.L_x_108:
[----:B------:R-:W-:Y:S01]  /*2c10*/  ISETP.GE.U32.AND P0, PT, R15, 0x2, PT ;  /* 0x000000020f00780c */ /* 0x000fe20003f06070 */
[----:B-1----:R-:W-:-:S12]  /*2c20*/  FADD R26, R25, R22 ;  /* 0x00000016191a7221 */ /* 0x002fd80000000000 */
[----:B------:R-:W-:Y:S05]  /*2c30*/  @P0 BRA `(.L_x_54) ;  /* 0xfffffffc00c00947 */ /* 0x000fea000383ffff */
[----:B------:R-:W1:Y:S01]  /*2c40*/  LDCU UR6, c[0x0][0x3b0] ;  /* 0x00007600ff0677ac */ /* 0x000e620008000800 */
[----:B------:R2:W-:Y:S01]  /*2c50*/  @!P1 STS [R9+0x2080], R26 ;  /* 0x0020801a09009388 */ /* 0x0005e20000000800 */
[----:B-1----:R-:W-:Y:S01]  /*2c60*/  ISETP.GE.AND P0, PT, R17, UR6, PT ;  /* 0x0000000611007c0c */ /* 0x002fe2000bf06270 */
[----:B------:R-:W-:-:S03]  /*2c70*/  UMOV UR6, 0xffffffff ;  /* 0xffffffff00067882 */ /* 0x000fc60000000000 */
[----:B--2---:R-:W-:Y:S09]  /*2c80*/  BRA.DIV UR6, `(.L_x_55) ;  /* 0x0000001606387947 */ /* 0x004ff2000b800000 */
[----:B------:R-:W-:Y:S01]  /*2c90*/  NOP ;  /* 0x0000000000007918 */ /* 0x000fe20000000000 */
.L_x_111:
[----:B------:R1:W2:Y:S01]  /*2ca0*/  LDS R13, [R9+0x2080] ;  /* 0x00208000090d7984 */ /* 0x0002a20000000800 */
[----:B------:R-:W-:Y:S01]  /*2cb0*/  BSSY.RECONVERGENT B0, `(.L_x_56) ;  /* 0x0000048000007945 */ /* 0x000fe20003800200 */
[----:B------:R-:W-:-:S03]  /*2cc0*/  IMAD R22, R18, 0xfc, R9 ;  /* 0x000000fc12167824 */ /* 0x000fc600078e0209 */
[----:B------:R-:W-:Y:S05]  /*2cd0*/  @P0 BRA `(.L_x_57) ;  /* 0x0000000400140947 */ /* 0x000fea0003800000 */
[C---:B------:R-:W-:Y:S01]  /*2ce0*/  ISETP.GE.U32.AND P0, PT, R21.reuse, 0x1e0, PT ;  /* 0x000001e01500780c */ /* 0x040fe20003f06070 */
[----:B------:R-:W-:Y:S01]  /*2cf0*/  BSSY.RECONVERGENT B1, `(.L_x_58) ;  /* 0x000001f000017945 */ /* 0x000fe20003800200 */
[----:B------:R-:W-:Y:S01]  /*2d00*/  LEA.HI R14, R21, 0x1, RZ, 0x1b ;  /* 0x00000001150e7811 */ /* 0x000fe200078fd8ff */
[----:B-1----:R-:W-:-:S03]  /*2d10*/  IMAD.MOV.U32 R9, RZ, RZ, R17 ;  /* 0x000000ffff097224 */ /* 0x002fc600078e0011 */
[----:B------:R-:W-:-:S04]  /*2d20*/  LOP3.LUT R23, R14, 0xf, RZ, 0xc0, !PT ;  /* 0x0000000f0e177812 */ /* 0x000fc800078ec0ff */
[----:B------:R-:W-:-:S03]  /*2d30*/  ISETP.NE.AND P1, PT, R23, RZ, PT ;  /* 0x000000ff1700720c */ /* 0x000fc60003f25270 */
[----:B------:R-:W-:Y:S10]  /*2d40*/  @!P0 BRA `(.L_x_59) ;  /* 0x0000000000648947 */ /* 0x000ff40003800000 */
[----:B0-----:R-:W-:Y:S01]  /*2d50*/  LEA.HI R15, R21, 0x1, RZ, 0x1b ;  /* 0x00000001150f7811 */ /* 0x001fe200078fd8ff */
[----:B------:R-:W-:Y:S02]  /*2d60*/  IMAD.MOV.U32 R10, RZ, RZ, RZ ;  /* 0x000000ffff0a7224 */ /* 0x000fe400078e00ff */
[----:B------:R-:W-:Y:S01]  /*2d70*/  IMAD.MOV.U32 R9, RZ, RZ, R17 ;  /* 0x000000ffff097224 */ /* 0x000fe200078e0011 */
[----:B------:R-:W-:-:S07]  /*2d80*/  LOP3.LUT R15, R15, 0xffffff0, RZ, 0xc0, !PT ;  /* 0x0ffffff00f0f7812 */ /* 0x000fce00078ec0ff */
.L_x_60:
[C---:B-1----:R-:W-:Y:S01]  /*2d90*/  LEA R11, R9.reuse, R22, 0x2 ;  /* 0x00000016090b7211 */ /* 0x042fe200078e10ff */
[----:B------:R-:W-:Y:S02]  /*2da0*/  VIADD R10, R10, 0x10 ;  /* 0x000000100a0a7836 */ /* 0x000fe40000000000 */
[----:B------:R-:W-:Y:S02]  /*2db0*/  VIADD R9, R9, 0x200 ;  /* 0x0000020009097836 */ /* 0x000fe40000000000 */
[----:B------:R1:W-:Y:S01]  /*2dc0*/  STS [R11], RZ ;  /* 0x000000ff0b007388 */ /* 0x0003e20000000800 */
[----:B------:R-:W-:-:S03]  /*2dd0*/  ISETP.NE.AND P0, PT, R10, R15, PT ;  /* 0x0000000f0a00720c */ /* 0x000fc60003f05270 */
[----:B------:R1:W-:Y:S04]  /*2de0*/  STS [R11+0x80], RZ ;  /* 0x000080ff0b007388 */ /* 0x0003e80000000800 */
        /* <DEDUP_REMOVED lines=13> */
[----:B------:R1:W-:Y:S01]  /*2ec0*/  STS [R11+0x780], RZ ;  /* 0x000780ff0b007388 */ /* 0x0003e20000000800 */
[----:B------:R-:W-:Y:S05]  /*2ed0*/  @P0 BRA `(.L_x_60) ;  /* 0xfffffffc00ac0947 */ /* 0x000fea000383ffff */
.L_x_59:
[----:B------:R-:W-:Y:S05]  /*2ee0*/  BSYNC.RECONVERGENT B1 ;  /* 0x0000000000017941 */ /* 0x000fea0003800200 */
.L_x_58:
[----:B------:R-:W-:Y:S05]  /*2ef0*/  @!P1 BRA `(.L_x_57) ;  /* 0x00000000008c9947 */ /* 0x000fea0003800000 */
[----:B------:R-:W-:Y:S01]  /*2f00*/  VIADD R10, R23, 0xffffffff ;  /* 0xffffffff170a7836 */ /* 0x000fe20000000000 */
[----:B------:R-:W-:Y:S01]  /*2f10*/  LOP3.LUT R14, R14, 0x7, RZ, 0xc0, !PT ;  /* 0x000000070e0e7812 */ /* 0x000fe200078ec0ff */
[----:B------:R-:W-:Y:S03]  /*2f20*/  BSSY.RECONVERGENT B1, `(.L_x_61) ;  /* 0x000000e000017945 */ /* 0x000fe60003800200 */
[----:B------:R-:W-:Y:S02]  /*2f30*/  ISETP.GE.U32.AND P0, PT, R10, 0x7, PT ;  /* 0x000000070a00780c */ /* 0x000fe40003f06070 */
[----:B------:R-:W-:-:S11]  /*2f40*/  ISETP.NE.AND P1, PT, R14, RZ, PT ;  /* 0x000000ff0e00720c */ /* 0x000fd60003f25270 */
[----:B------:R-:W-:Y:S05]  /*2f50*/  @!P0 BRA `(.L_x_62) ;  /* 0x0000000000288947 */ /* 0x000fea0003800000 */
[C---:B------:R-:W-:Y:S01]  /*2f60*/  LEA R10, R9.reuse, R22, 0x2 ;  /* 0x00000016090a7211 */ /* 0x040fe200078e10ff */
[----:B------:R-:W-:-:S04]  /*2f70*/  VIADD R9, R9, 0x100 ;  /* 0x0000010009097836 */ /* 0x000fc80000000000 */
[----:B------:R3:W-:Y:S04]  /*2f80*/  STS [R10], RZ ;  /* 0x000000ff0a007388 */ /* 0x0007e80000000800 */
[----:B------:R3:W-:Y:S04]  /*2f90*/  STS [R10+0x80], RZ ;  /* 0x000080ff0a007388 */ /* 0x0007e80000000800 */
[----:B------:R3:W-:Y:S04]  /*2fa0*/  STS [R10+0x100], RZ ;  /* 0x000100ff0a007388 */ /* 0x0007e80000000800 */
[----:B------:R3:W-:Y:S04]  /*2fb0*/  STS [R10+0x180], RZ ;  /* 0x000180ff0a007388 */ /* 0x0007e80000000800 */
[----:B------:R3:W-:Y:S04]  /*2fc0*/  STS [R10+0x200], RZ ;  /* 0x000200ff0a007388 */ /* 0x0007e80000000800 */
[----:B------:R3:W-:Y:S04]  /*2fd0*/  STS [R10+0x280], RZ ;  /* 0x000280ff0a007388 */ /* 0x0007e80000000800 */
[----:B------:R3:W-:Y:S04]  /*2fe0*/  STS [R10+0x300], RZ ;  /* 0x000300ff0a007388 */ /* 0x0007e80000000800 */
[----:B------:R3:W-:Y:S02]  /*2ff0*/  STS [R10+0x380], RZ ;  /* 0x000380ff0a007388 */ /* 0x0007e40000000800 */
.L_x_62:
[----:B------:R-:W-:Y:S05]  /*3000*/  BSYNC.RECONVERGENT B1 ;  /* 0x0000000000017941 */ /* 0x000fea0003800200 */
.L_x_61:
[----:B------:R-:W-:Y:S05]  /*3010*/  @!P1 BRA `(.L_x_57) ;  /* 0x0000000000449947 */ /* 0x000fea0003800000 */
[----:B---3--:R-:W-:Y:S01]  /*3020*/  VIADD R10, R14, 0xffffffff ;  /* 0xffffffff0e0a7836 */ /* 0x008fe20000000000 */
[----:B------:R-:W-:-:S04]  /*3030*/  ISETP.NE.AND P1, PT, R0, RZ, PT ;  /* 0x000000ff0000720c */ /* 0x000fc80003f25270 */
[----:B------:R-:W-:-:S13]  /*3040*/  ISETP.GE.U32.AND P0, PT, R10, 0x3, PT ;  /* 0x000000030a00780c */ /* 0x000fda0003f06070 */
[C---:B------:R-:W-:Y:S01]  /*3050*/  @P0 IMAD R10, R9.reuse, 0x4, R22 ;  /* 0x00000004090a0824 */ /* 0x040fe200078e0216 */
[----:B------:R-:W-:-:S04]  /*3060*/  @P0 IADD3 R9, PT, PT, R9, 0x80, RZ ;  /* 0x0000008009090810 */ /* 0x000fc80007ffe0ff */
[----:B------:R4:W-:Y:S04]  /*3070*/  @P0 STS [R10], RZ ;  /* 0x000000ff0a000388 */ /* 0x0009e80000000800 */
[----:B------:R4:W-:Y:S04]  /*3080*/  @P0 STS [R10+0x80], RZ ;  /* 0x000080ff0a000388 */ /* 0x0009e80000000800 */
[----:B------:R4:W-:Y:S04]  /*3090*/  @P0 STS [R10+0x100], RZ ;  /* 0x000100ff0a000388 */ /* 0x0009e80000000800 */
[----:B------:R4:W-:Y:S01]  /*30a0*/  @P0 STS [R10+0x180], RZ ;  /* 0x000180ff0a000388 */ /* 0x0009e20000000800 */
[----:B------:R-:W-:Y:S05]  /*30b0*/  @!P1 BRA `(.L_x_57) ;  /* 0x00000000001c9947 */ /* 0x000fea0003800000 */
[----:B------:R-:W-:Y:S01]  /*30c0*/  IMAD R9, R9, 0x4, R22 ;  /* 0x0000000409097824 */ /* 0x000fe200078e0216 */
[----:B------:R-:W-:-:S04]  /*30d0*/  ISETP.NE.AND P0, PT, R0, 0x1, PT ;  /* 0x000000010000780c */ /* 0x000fc80003f05270 */
[----:B------:R3:W-:Y:S09]  /*30e0*/  STS [R9], RZ ;  /* 0x000000ff09007388 */ /* 0x0007f20000000800 */
[----:B---3--:R-:W-:Y:S05]  /*30f0*/  @!P0 BRA `(.L_x_57) ;  /* 0x00000000000c8947 */ /* 0x008fea0003800000 */
[----:B------:R-:W-:Y:S01]  /*3100*/  ISETP.NE.AND P0, PT, R0, 0x2, PT ;  /* 0x000000020000780c */ /* 0x000fe20003f05270 */
[----:B------:R3:W-:-:S12]  /*3110*/  STS [R9+0x80], RZ ;  /* 0x000080ff09007388 */ /* 0x0007d80000000800 */
[----:B------:R3:W-:Y:S02]  /*3120*/  @P0 STS [R9+0x100], RZ ;  /* 0x000100ff09000388 */ /* 0x0007e40000000800 */
.L_x_57:
[----:B------:R-:W-:Y:S05]  /*3130*/  BSYNC.RECONVERGENT B0 ;  /* 0x0000000000007941 */ /* 0x000fea0003800200 */
.L_x_56:
[----:B------:R-:W-:Y:S01]  /*3140*/  UMOV UR6, 0xffffffff ;  /* 0xffffffff00067882 */ /* 0x000fe20000000000 */
[----:B------:R-:W-:Y:S02]  /*3150*/  ISETP.GE.AND P0, PT, R8, 0x1, PT ;  /* 0x000000010800780c */ /* 0x000fe40003f06270 */
[----:B------:R-:W-:Y:S11]  /*3160*/  BRA.DIV UR6, `(.L_x_63) ;  /* 0x00000012061c7947 */ /* 0x000ff6000b800000 */
[----:B------:R-:W-:Y:S01]  /*3170*/  NOP ;  /* 0x0000000000007918 */ /* 0x000fe20000000000 */
.L_x_114:
[----:B------:R-:W-:Y:S04]  /*3180*/  BSSY.RECONVERGENT B0, `(.L_x_64) ;  /* 0x0000056000007945 */ /* 0x000fe80003800200 */
[----:B------:R-:W-:Y:S05]  /*3190*/  @!P0 BRA `(.L_x_65) ;  /* 0x0000000400508947 */ /* 0x000fea0003800000 */
[----:B-1----:R-:W-:Y:S02]  /*31a0*/  IMAD R11, R17, 0x4, R22 ;  /* 0x00000004110b7824 */ /* 0x002fe400078e0216 */
[----:B---34-:R-:W-:-:S07]  /*31b0*/  IMAD.MOV.U32 R10, RZ, RZ, RZ ;  /* 0x000000ffff0a7224 */ /* 0x018fce00078e00ff */
.L_x_73:
[----:B------:R-:W-:Y:S01]  /*31c0*/  LEA R8, R10, R24, 0x2 ;  /* 0x000000180a087211 */ /* 0x000fe200078e10ff */
[----:B0123--:R-:W1:Y:S01]  /*31d0*/  MUFU.RCP R14, R13 ;  /* 0x0000000d000e7308 */ /* 0x00fe620000001000 */
[----:B------:R-:W2:Y:S01]  /*31e0*/  LDCU UR6, c[0x0][0x3b0] ;  /* 0x00007600ff0677ac */ /* 0x000ea20008000800 */
[----:B------:R-:W-:Y:S03]  /*31f0*/  BSSY.RECONVERGENT B1, `(.L_x_66) ;  /* 0x000000d000017945 */ /* 0x000fe60003800200 */
[----:B------:R-:W3:Y:S01]  /*3200*/  LDS R8, [R8] ;  /* 0x0000000008087984 */ /* 0x000ee20000000800 */
[----:B-1----:R-:W-:Y:S01]  /*3210*/  FFMA R9, -R13, R14, 1 ;  /* 0x3f8000000d097423 */ /* 0x002fe2000000010e */
[----:B--2---:R-:W-:-:S03]  /*3220*/  ISETP.GE.AND P2, PT, R17, UR6, PT ;  /* 0x0000000611007c0c */ /* 0x004fc6000bf46270 */
[----:B------:R-:W-:Y:S01]  /*3230*/  FFMA R9, R14, R9, R14 ;  /* 0x000000090e097223 */ /* 0x000fe2000000000e */
[----:B---3--:R-:W1:Y:S03]  /*3240*/  FCHK P0, R8, R13 ;  /* 0x0000000d08007302 */ /* 0x008e660000000000 */
[----:B------:R-:W-:-:S04]  /*3250*/  FFMA R14, R8, R9, RZ ;  /* 0x00000009080e7223 */ /* 0x000fc800000000ff */
[----:B0-----:R-:W-:-:S04]  /*3260*/  FFMA R15, -R13, R14, R8 ;  /* 0x0000000e0d0f7223 */ /* 0x001fc80000000108 */
[----:B------:R-:W-:Y:S01]  /*3270*/  FFMA R9, R9, R15, R14 ;  /* 0x0000000f09097223 */ /* 0x000fe2000000000e */
[----:B-1----:R-:W-:Y:S06]  /*3280*/  @!P0 BRA `(.L_x_67) ;  /* 0x00000000000c8947 */ /* 0x002fec0003800000 */
[----:B------:R-:W-:-:S07]  /*3290*/  MOV R15, 0x32b0 ;  /* 0x000032b0000f7802 */ /* 0x000fce0000000f00 */
[----:B------:R-:W-:Y:S05]  /*32a0*/  CALL.REL.NOINC `($__internal_0_$__cuda_sm3x_div_rn_noftz_f32_slowpath) ;  /* 0x0000001000047944 */ /* 0x000fea0003c00000 */
[----:B------:R-:W-:-:S07]  /*32b0*/  IMAD.MOV.U32 R9, RZ, RZ, R14 ;  /* 0x000000ffff097224 */ /* 0x000fce00078e000e */
.L_x_67:
[----:B------:R-:W-:Y:S05]  /*32c0*/  BSYNC.RECONVERGENT B1 ;  /* 0x0000000000017941 */ /* 0x000fea0003800200 */
.L_x_66:
[----:B------:R-:W-:Y:S04]  /*32d0*/  BSSY.RECONVERGENT B1, `(.L_x_68) ;  /* 0x000003c000017945 */ /* 0x000fe80003800200 */
[----:B------:R-:W-:Y:S05]  /*32e0*/  @P2 BRA `(.L_x_69) ;  /* 0x0000000000e82947 */ /* 0x000fea0003800000 */
[----:B------:R-:W-:Y:S01]  /*32f0*/  ISETP.NE.AND P1, PT, R0, RZ, PT ;  /* 0x000000ff0000720c */ /* 0x000fe20003f25270 */
[----:B------:R-:W-:Y:S01]  /*3300*/  BSSY.RECONVERGENT B2, `(.L_x_70) ;  /* 0x000001c000027945 */ /* 0x000fe20003800200 */
[----:B------:R-:W-:Y:S01]  /*3310*/  ISETP.GE.U32.AND P0, PT, R21, 0x60, PT ;  /* 0x000000601500780c */ /* 0x000fe20003f06070 */
[----:B------:R-:W-:-:S10]  /*3320*/  IMAD.MOV.U32 R15, RZ, RZ, R17 ;  /* 0x000000ffff0f7224 */ /* 0x000fd400078e0011 */
[----:B------:R-:W-:Y:S05]  /*3330*/  @!P1 BRA `(.L_x_71) ;  /* 0x0000000000609947 */ /* 0x000fea0003800000 */
[----:B------:R-:W-:Y:S01]  /*3340*/  IMAD R8, R10, 0x40, R17 ;  /* 0x000000400a087824 */ /* 0x000fe200078e0211 */
[----:B------:R-:W-:Y:S01]  /*3350*/  LDS R15, [R11] ;  /* 0x000000000b0f7984 */ /* 0x000fe20000000800 */
[----:B------:R-:W-:-:S03]  /*3360*/  ISETP.NE.AND P1, PT, R0, 0x1, PT ;  /* 0x000000010000780c */ /* 0x000fc60003f25270 */
[C---:B------:R-:W-:Y:S02]  /*3370*/  LEA R23, R8.reuse, UR5, 0x1 ;  /* 0x0000000508177c11 */ /* 0x040fe4000f8e08ff */
[----:B------:R-:W-:-:S03]  /*3380*/  LEA R25, R8, UR10, 0x1 ;  /* 0x0000000a08197c11 */ /* 0x000fc6000f8e08ff */
[----:B------:R-:W0:Y:S02]  /*3390*/  LDS.U16 R14, [R23+0x1000] ;  /* 0x00100000170e7984 */ /* 0x000e240000000400 */
[----:B0-----:R-:W-:-:S05]  /*33a0*/  HADD2.F32 R14, -RZ, R14.H0_H0 ;  /* 0x2000000eff0e7230 */ /* 0x001fca0000004100 */
[----:B------:R-:W-:Y:S01]  /*33b0*/  FFMA R14, R14, R9, R15 ;  /* 0x000000090e0e7223 */ /* 0x000fe2000000000f */
[----:B------:R-:W-:-:S04]  /*33c0*/  LOP3.LUT R15, R17, 0x20, RZ, 0xfc, !PT ;  /* 0x00000020110f7812 */ /* 0x000fc800078efcff */
[----:B------:R0:W-:Y:S01]  /*33d0*/  STS [R11], R14 ;  /* 0x0000000e0b007388 */ /* 0x0001e20000000800 */
[----:B------:R-:W-:Y:S05]  /*33e0*/  @!P1 BRA `(.L_x_71) ;  /* 0x0000000000349947 */ /* 0x000fea0003800000 */
[----:B------:R-:W1:Y:S01]  /*33f0*/  LDS.U16 R8, [R25+0x40] ;  /* 0x0000400019087984 */ /* 0x000e620000000400 */
[----:B------:R-:W-:-:S03]  /*3400*/  ISETP.NE.AND P1, PT, R0, 0x2, PT ;  /* 0x000000020000780c */ /* 0x000fc60003f25270 */
[----:B------:R-:W2:Y:S01]  /*3410*/  LDS R15, [R11+0x80] ;  /* 0x000080000b0f7984 */ /* 0x000ea20000000800 */
[----:B-1----:R-:W-:-:S05]  /*3420*/  HADD2.F32 R8, -RZ, R8.H0_H0 ;  /* 0x20000008ff087230 */ /* 0x002fca0000004100 */
[----:B--2---:R-:W-:-:S04]  /*3430*/  FFMA R8, R8, R9, R15 ;  /* 0x0000000908087223 */ /* 0x004fc8000000000f */
[----:B------:R-:W-:Y:S04]  /*3440*/  @P1 LDS R15, [R11+0x100] ;  /* 0x000100000b0f1984 */ /* 0x000fe80000000800 */
[----:B------:R-:W-:Y:S04]  /*3450*/  STS [R11+0x80], R8 ;  /* 0x000080080b007388 */ /* 0x000fe80000000800 */
[----:B0-----:R-:W0:Y:S02]  /*3460*/  @P1 LDS.U16 R14, [R25+0x80] ;  /* 0x00008000190e1984 */ /* 0x001e240000000400 */
[----:B0-----:R-:W-:-:S05]  /*3470*/  @P1 HADD2.F32 R14, -RZ, R14.H0_H0 ;  /* 0x2000000eff0e1230 */ /* 0x001fca0000004100 */
[----:B------:R-:W-:Y:S01]  /*3480*/  @P1 FFMA R14, R14, R9, R15 ;  /* 0x000000090e0e1223 */ /* 0x000fe2000000000f */
[----:B------:R-:W-:Y:S02]  /*3490*/  MOV R15, R12 ;  /* 0x0000000c000f7202 */ /* 0x000fe40000000f00 */
[----:B------:R-:W-:Y:S02]  /*34a0*/  @P1 LOP3.LUT R15, R17, 0x60, RZ, 0xfc, !PT ;  /* 0x00000060110f1812 */ /* 0x000fe400078efcff */
[----:B------:R1:W-:Y:S05]  /*34b0*/  @P1 STS [R11+0x100], R14 ;  /* 0x0001000e0b001388 */ /* 0x0003ea0000000800 */
.L_x_71:
[----:B------:R-:W-:Y:S05]  /*34c0*/  BSYNC.RECONVERGENT B2 ;  /* 0x0000000000027941 */ /* 0x000fea0003800200 */
.L_x_70:
[----:B------:R-:W-:Y:S05]  /*34d0*/  @!P0 BRA `(.L_x_69) ;  /* 0x00000000006c8947 */ /* 0x000fea0003800000 */
[----:B------:R-:W2:Y:S02]  /*34e0*/  LDC R8, c[0x0][0x3b0] ;  /* 0x0000ec00ff087b82 */ /* 0x000ea40000000800 */
.L_x_72:
[----:B------:R-:W-:Y:S02]  /*34f0*/  IMAD R23, R10, 0x40, R15 ;  /* 0x000000400a177824 */ /* 0x000fe400078e020f */
[C---:B01-3--:R-:W-:Y:S02]  /*3500*/  IMAD R14, R15.reuse, 0x4, R22 ;  /* 0x000000040f0e7824 */ /* 0x04bfe400078e0216 */
[----:B------:R-:W-:Y:S01]  /*3510*/  VIADD R15, R15, 0x80 ;  /* 0x000000800f0f7836 */ /* 0x000fe20000000000 */
[----:B------:R-:W-:Y:S02]  /*3520*/  LEA R23, R23, UR5, 0x1 ;  /* 0x0000000517177c11 */ /* 0x000fe4000f8e08ff */
[----:B------:R-:W-:Y:S02]  /*3530*/  LDS R27, [R14] ;  /* 0x000000000e1b7984 */ /* 0x000fe40000000800 */
[----:B--2---:R-:W-:Y:S02]  /*3540*/  ISETP.GE.AND P0, PT, R15, R8, PT ;  /* 0x000000080f00720c */ /* 0x004fe40003f06270 */
[----:B------:R-:W0:Y:S04]  /*3550*/  LDS.U16 R25, [R23+0x1000] ;  /* 0x0010000017197984 */ /* 0x000e280000000400 */
[----:B------:R-:W-:Y:S04]  /*3560*/  LDS R29, [R14+0x80] ;  /* 0x000080000e1d7984 */ /* 0x000fe80000000800 */
[----:B------:R-:W-:Y:S01]  /*3570*/  LDS R28, [R14+0x100] ;  /* 0x000100000e1c7984 */ /* 0x000fe20000000800 */
[----:B0-----:R-:W-:-:S05]  /*3580*/  HADD2.F32 R26, -RZ, R25.H0_H0 ;  /* 0x20000019ff1a7230 */ /* 0x001fca0000004100 */
[----:B------:R-:W-:-:S05]  /*3590*/  FFMA R27, R26, R9, R27 ;  /* 0x000000091a1b7223 */ /* 0x000fca000000001b */
[----:B------:R-:W-:Y:S04]  /*35a0*/  STS [R14], R27 ;  /* 0x0000001b0e007388 */ /* 0x000fe80000000800 */
[----:B------:R-:W0:Y:S04]  /*35b0*/  LDS.U16 R25, [R23+0x1040] ;  /* 0x0010400017197984 */ /* 0x000e280000000400 */
[----:B------:R-:W-:Y:S01]  /*35c0*/  LDS R27, [R14+0x180] ;  /* 0x000180000e1b7984 */ /* 0x000fe20000000800 */
[----:B0-----:R-:W-:-:S05]  /*35d0*/  HADD2.F32 R26, -RZ, R25.H0_H0 ;  /* 0x20000019ff1a7230 */ /* 0x001fca0000004100 */
[----:B------:R-:W-:-:S05]  /*35e0*/  FFMA R29, R26, R9, R29 ;  /* 0x000000091a1d7223 */ /* 0x000fca000000001d */
[----:B------:R-:W-:Y:S04]  /*35f0*/  STS [R14+0x80], R29 ;  /* 0x0000801d0e007388 */ /* 0x000fe80000000800 */
[----:B------:R-:W0:Y:S02]  /*3600*/  LDS.U16 R25, [R23+0x1080] ;  /* 0x0010800017197984 */ /* 0x000e240000000400 */
[----:B0-----:R-:W-:-:S05]  /*3610*/  HADD2.F32 R26, -RZ, R25.H0_H0 ;  /* 0x20000019ff1a7230 */ /* 0x001fca0000004100 */
[----:B------:R-:W-:-:S05]  /*3620*/  FFMA R25, R26, R9, R28 ;  /* 0x000000091a197223 */ /* 0x000fca000000001c */
[----:B------:R-:W-:Y:S04]  /*3630*/  STS [R14+0x100], R25 ;  /* 0x000100190e007388 */ /* 0x000fe80000000800 */
[----:B------:R-:W0:Y:S02]  /*3640*/  LDS.U16 R26, [R23+0x10c0] ;  /* 0x0010c000171a7984 */ /* 0x000e240000000400 */
[----:B0-----:R-:W-:-:S05]  /*3650*/  HADD2.F32 R26, -RZ, R26.H0_H0 ;  /* 0x2000001aff1a7230 */ /* 0x001fca0000004100 */
[----:B------:R-:W-:-:S05]  /*3660*/  FFMA R27, R26, R9, R27 ;  /* 0x000000091a1b7223 */ /* 0x000fca000000001b */
[----:B------:R3:W-:Y:S01]  /*3670*/  STS [R14+0x180], R27 ;  /* 0x0001801b0e007388 */ /* 0x0007e20000000800 */
[----:B------:R-:W-:Y:S05]  /*3680*/  @!P0 BRA `(.L_x_72) ;  /* 0xfffffffc00988947 */ /* 0x000fea000383ffff */
.L_x_69:
[----:B------:R-:W-:Y:S05]  /*3690*/  BSYNC.RECONVERGENT B1 ;  /* 0x0000000000017941 */ /* 0x000fea0003800200 */
.L_x_68:
[----:B------:R-:W2:Y:S01]  /*36a0*/  LDCU UR6, c[0x0][0x3ac] ;  /* 0x00007580ff0677ac */ /* 0x000ea20008000800 */
[----:B------:R-:W-:-:S04]  /*36b0*/  IADD3 R10, PT, PT, R10, 0x1, RZ ;  /* 0x000000010a0a7810 */ /* 0x000fc80007ffe0ff */
[----:B--2---:R-:W-:-:S13]  /*36c0*/  ISETP.NE.AND P0, PT, R10, UR6, PT ;  /* 0x000000060a007c0c */ /* 0x004fda000bf05270 */
[----:B------:R-:W-:Y:S05]  /*36d0*/  @P0 BRA `(.L_x_73) ;  /* 0xfffffff800b80947 */ /* 0x000fea000383ffff */
.L_x_65:
[----:B------:R-:W-:Y:S05]  /*36e0*/  BSYNC.RECONVERGENT B0 ;  /* 0x0000000000007941 */ /* 0x000fea0003800200 */
.L_x_64:
[----:B--2---:R-:W2:Y:S01]  /*36f0*/  LDC R13, c[0x0][0x3b0] ;  /* 0x0000ec00ff0d7b82 */ /* 0x004ea20000000800 */
[----:B0-----:R-:W-:Y:S01]  /*3700*/  IMAD.SHL.U32 R15, R17, 0x4, RZ ;  /* 0x00000004110f7824 */ /* 0x001fe200078e00ff */
[----:B------:R-:W-:-:S04]  /*3710*/  UMOV UR6, 0xffffffff ;  /* 0xffffffff00067882 */ /* 0x000fc80000000000 */
[----:B--2---:R-:W-:Y:S01]  /*3720*/  ISETP.GE.AND P0, PT, R15, R13, PT ;  /* 0x0000000d0f00720c */ /* 0x004fe20003f06270 */
[----:B------:R-:W-:-:S12]  /*3730*/  BRA.DIV UR6, `(.L_x_74) ;  /* 0x0000000a06c47947 */ /* 0x000fd8000b800000 */
[----:B------:R-:W-:Y:S01]  /*3740*/  NOP ;  /* 0x0000000000007918 */ /* 0x000fe20000000000 */
.L_x_117:
[----:B------:R-:W-:Y:S04]  /*3750*/  BSSY.RECONVERGENT B0, `(.L_x_75) ;  /* 0x000003d000007945 */ /* 0x000fe80003800200 */
[----:B------:R-:W-:Y:S05]  /*3760*/  @P0 BRA `(.L_x_76) ;  /* 0x0000000000ec0947 */ /* 0x000fea0003800000 */
[----:B------:R-:W-:Y:S01]  /*3770*/  VIADD R8, R18, UR4 ;  /* 0x0000000412087c36 */ /* 0x000fe20008000000 */
[----:B-1-3--:R-:W-:Y:S01]  /*3780*/  SHF.R.U32.HI R9, RZ, 0x7, R5 ;  /* 0x00000007ff097819 */ /* 0x00afe20000011605 */
[----:B------:R-:W0:Y:S01]  /*3790*/  LDCU.64 UR6, c[0x0][0x398] ;  /* 0x00007300ff0677ac */ /* 0x000e220008000a00 */
[C---:B------:R-:W-:Y:S01]  /*37a0*/  VIADD R14, R15.reuse, 0x3 ;  /* 0x000000030f0e7836 */ /* 0x040fe20000000000 */
[----:B------:R-:W-:Y:S01]  /*37b0*/  IADD3 R24, PT, PT, R15, 0x80, RZ ;  /* 0x000000800f187810 */ /* 0x000fe20007ffe0ff */
[----:B------:R-:W-:Y:S01]  /*37c0*/  IMAD R8, R8, R13, RZ ;  /* 0x0000000d08087224 */ /* 0x000fe200078e02ff */
[----:B------:R-:W-:Y:S01]  /*37d0*/  LOP3.LUT R9, R9, 0x1, RZ, 0xc0, !PT ;  /* 0x0000000109097812 */ /* 0x000fe200078ec0ff */
[----:B------:R-:W-:Y:S01]  /*37e0*/  BSSY.RECONVERGENT B1, `(.L_x_77) ;  /* 0x0000012000017945 */ /* 0x000fe20003800200 */
[----:B------:R-:W-:Y:S02]  /*37f0*/  ISETP.GE.U32.AND P3, PT, R5, 0x80, PT ;  /* 0x000000800500780c */ /* 0x000fe40003f66070 */
[----:B----4-:R-:W-:-:S02]  /*3800*/  IADD3 R10, P0, PT, R8, UR9, RZ ;  /* 0x00000009080a7c10 */ /* 0x010fc4000ff1e0ff */
[----:B------:R-:W-:Y:S02]  /*3810*/  ISETP.NE.U32.AND P1, PT, R9, 0x1, PT ;  /* 0x000000010900780c */ /* 0x000fe40003f25070 */
[----:B------:R-:W-:Y:S02]  /*3820*/  LEA.HI.X.SX32 R9, R8, UR8, 0x1, P0 ;  /* 0x0000000808097c11 */ /* 0x000fe400080f0eff */
[----:B------:R-:W-:Y:S02]  /*3830*/  ISETP.GE.OR P0, PT, R14, R13, !P1 ;  /* 0x0000000d0e00720c */ /* 0x000fe40004f06670 */
[----:B------:R-:W-:Y:S02]  /*3840*/  SEL R11, R15, R24, !P1 ;  /* 0x000000180f0b7207 */ /* 0x000fe40004800000 */
[----:B0-----:R-:W-:-:S04]  /*3850*/  LEA R12, P2, R10, UR6, 0x1 ;  /* 0x000000060a0c7c11 */ /* 0x001fc8000f8408ff */
[----:B------:R-:W-:-:S05]  /*3860*/  LEA.HI.X R13, R10, UR7, R9, 0x1, P2 ;  /* 0x000000070a0d7c11 */ /* 0x000fca00090f0c09 */
[----:B------:R-:W-:Y:S05]  /*3870*/  @P0 BRA `(.L_x_78) ;  /* 0x0000000000200947 */ /* 0x000fea0003800000 */
[----:B------:R-:W-:Y:S02]  /*3880*/  IMAD R8, R17, 0x10, R22 ;  /* 0x0000001011087824 */ /* 0x000fe400078e0216 */
[----:B------:R-:W-:-:S04]  /*3890*/  IMAD.WIDE.U32 R14, R15, 0x2, R12 ;  /* 0x000000020f0e7825 */ /* 0x000fc800078e000c */
[----:B------:R-:W0:Y:S02]  /*38a0*/  LDS.128 R8, [R8] ;  /* 0x0000000008087984 */ /* 0x000e240000000c00 */
[----:B0-----:R-:W-:Y:S02]  /*38b0*/  F2FP.F16.F32.PACK_AB R9, R9, R8 ;  /* 0x000000080909723e */ /* 0x001fe400000000ff */
[----:B------:R-:W-:Y:S01]  /*38c0*/  F2FP.F16.F32.PACK_AB R23, R11, R10 ;  /* 0x0000000a0b17723e */ /* 0x000fe200000000ff */
[----:B------:R-:W-:Y:S02]  /*38d0*/  IMAD.MOV.U32 R11, RZ, RZ, R24 ;  /* 0x000000ffff0b7224 */ /* 0x000fe400078e0018 */
[----:B------:R0:W-:Y:S04]  /*38e0*/  STG.E desc[UR12][R14.64], R9 ;  /* 0x000000090e007986 */ /* 0x0001e8000c10190c */
[----:B------:R0:W-:Y:S02]  /*38f0*/  STG.E desc[UR12][R14.64+0x4], R23 ;  /* 0x000004170e007986 */ /* 0x0001e4000c10190c */
.L_x_78:
[----:B------:R-:W-:Y:S05]  /*3900*/  BSYNC.RECONVERGENT B1 ;  /* 0x0000000000017941 */ /* 0x000fea0003800200 */
.L_x_77:
[----:B------:R-:W-:Y:S05]  /*3910*/  @!P3 BRA `(.L_x_76) ;  /* 0x000000000080b947 */ /* 0x000fea0003800000 */
[----:B------:R-:W1:Y:S02]  /*3920*/  LDC R10, c[0x0][0x3b0] ;  /* 0x0000ec00ff0a7b82 */ /* 0x000e640000000800 */
.L_x_83:
[C---:B0-2---:R-:W-:Y:S01]  /*3930*/  VIADD R9, R11.reuse, 0x3 ;  /* 0x000000030b097836 */ /* 0x045fe20000000000 */
[C---:B------:R-:W-:Y:S01]  /*3940*/  IADD3 R15, PT, PT, R11.reuse, 0x83, RZ ;  /* 0x000000830b0f7810 */ /* 0x040fe20007ffe0ff */
[----:B------:R-:W-:Y:S01]  /*3950*/  BSSY.RECONVERGENT B1, `(.L_x_79) ;  /* 0x000000e000017945 */ /* 0x000fe20003800200 */
[----:B------:R-:W-:Y:S02]  /*3960*/  IMAD R14, R11, 0x4, R22 ;  /* 0x000000040b0e7824 */ /* 0x000fe400078e0216 */
[-C--:B-1----:R-:W-:Y:S01]  /*3970*/  ISETP.GE.AND P0, PT, R9, R10.reuse, PT ;  /* 0x0000000a0900720c */ /* 0x082fe20003f06270 */
[----:B------:R-:W-:Y:S01]  /*3980*/  IMAD.WIDE.U32 R8, R11, 0x2, R12 ;  /* 0x000000020b087825 */ /* 0x000fe200078e000c */
[----:B------:R-:W-:-:S11]  /*3990*/  ISETP.GE.AND P1, PT, R15, R10, PT ;  /* 0x0000000a0f00720c */ /* 0x000fd60003f26270 */
[----:B------:R-:W-:Y:S05]  /*39a0*/  @P0 BRA `(.L_x_80) ;  /* 0x0000000000200947 */ /* 0x000fea0003800000 */
[----:B------:R-:W-:Y:S04]  /*39b0*/  LDS R15, [R14] ;  /* 0x000000000e0f7984 */ /* 0x000fe80000000800 */
[----:B------:R-:W0:Y:S04]  /*39c0*/  LDS R24, [R14+0x4] ;  /* 0x000004000e187984 */ /* 0x000e280000000800 */
[----:B------:R-:W-:Y:S04]  /*39d0*/  LDS R23, [R14+0x8] ;  /* 0x000008000e177984 */ /* 0x000fe80000000800 */
[----:B------:R-:W1:Y:S01]  /*39e0*/  LDS R26, [R14+0xc] ;  /* 0x00000c000e1a7984 */ /* 0x000e620000000800 */
[----:B0-----:R-:W-:-:S05]  /*39f0*/  F2FP.F16.F32.PACK_AB R15, R24, R15 ;  /* 0x0000000f180f723e */ /* 0x001fca00000000ff */
[----:B------:R0:W-:Y:S01]  /*3a00*/  STG.E desc[UR12][R8.64], R15 ;  /* 0x0000000f08007986 */ /* 0x0001e2000c10190c */
[----:B-1----:R-:W-:-:S05]  /*3a10*/  F2FP.F16.F32.PACK_AB R23, R26, R23 ;  /* 0x000000171a17723e */ /* 0x002fca00000000ff */
[----:B------:R0:W-:Y:S02]  /*3a20*/  STG.E desc[UR12][R8.64+0x4], R23 ;  /* 0x0000041708007986 */ /* 0x0001e4000c10190c */
.L_x_80:
[----:B------:R-:W-:Y:S05]  /*3a30*/  BSYNC.RECONVERGENT B1 ;  /* 0x0000000000017941 */ /* 0x000fea0003800200 */
.L_x_79:
[----:B------:R-:W-:Y:S04]  /*3a40*/  BSSY.RECONVERGENT B1, `(.L_x_81) ;  /* 0x000000a000017945 */ /* 0x000fe80003800200 */
[----:B------:R-:W-:Y:S05]  /*3a50*/  @P1 BRA `(.L_x_82) ;  /* 0x0000000000201947 */ /* 0x000fea0003800000 */
[----:B0-----:R-:W-:Y:S04]  /*3a60*/  LDS R15, [R14+0x200] ;  /* 0x000200000e0f7984 */ /* 0x001fe80000000800 */
[----:B------:R-:W0:Y:S04]  /*3a70*/  LDS R24, [R14+0x204] ;  /* 0x000204000e187984 */ /* 0x000e280000000800 */
[----:B------:R-:W-:Y:S04]  /*3a80*/  LDS R23, [R14+0x208] ;  /* 0x000208000e177984 */ /* 0x000fe80000000800 */
[----:B------:R-:W1:Y:S01]  /*3a90*/  LDS R26, [R14+0x20c] ;  /* 0x00020c000e1a7984 */ /* 0x000e620000000800 */
[----:B0-----:R-:W-:-:S05]  /*3aa0*/  F2FP.F16.F32.PACK_AB R15, R24, R15 ;  /* 0x0000000f180f723e */ /* 0x001fca00000000ff */
[----:B------:R2:W-:Y:S01]  /*3ab0*/  STG.E desc[UR12][R8.64+0x100], R15 ;  /* 0x0001000f08007986 */ /* 0x0005e2000c10190c */
[----:B-1----:R-:W-:-:S05]  /*3ac0*/  F2FP.F16.F32.PACK_AB R23, R26, R23 ;  /* 0x000000171a17723e */ /* 0x002fca00000000ff */
[----:B------:R2:W-:Y:S02]  /*3ad0*/  STG.E desc[UR12][R8.64+0x104], R23 ;  /* 0x0001041708007986 */ /* 0x0005e4000c10190c */
.L_x_82:
[----:B------:R-:W-:Y:S05]  /*3ae0*/  BSYNC.RECONVERGENT B1 ;  /* 0x0000000000017941 */ /* 0x000fea0003800200 */
.L_x_81:
[----:B------:R-:W-:-:S05]  /*3af0*/  VIADD R11, R11, 0x100 ;  /* 0x000001000b0b7836 */ /* 0x000fca0000000000 */
[----:B------:R-:W-:-:S13]  /*3b00*/  ISETP.GE.AND P0, PT, R11, R10, PT ;  /* 0x0000000a0b00720c */ /* 0x000fda0003f06270 */
[----:B------:R-:W-:Y:S05]  /*3b10*/  @!P0 BRA `(.L_x_83) ;  /* 0xfffffffc00848947 */ /* 0x000fea000383ffff */
.L_x_76:
[----:B------:R-:W-:Y:S05]  /*3b20*/  BSYNC.RECONVERGENT B0 ;  /* 0x0000000000007941 */ /* 0x000fea0003800200 */
.L_x_75:
[----:B------:R-:W-:-:S05]  /*3b30*/  VIADD R18, R18, 0x6 ;  /* 0x0000000612127836 */ /* 0x000fca0000000000 */
[----:B------:R-:W-:-:S13]  /*3b40*/  ISETP.GE.AND P0, PT, R18, R19, PT ;  /* 0x000000131200720c */ /* 0x000fda0003f06270 */
[----:B------:R-:W-:Y:S05]  /*3b50*/  @!P0 BRA `(.L_x_84) ;  /* 0xffffffd400008947 */ /* 0x000fea000383ffff */
[----:B------:R-:W-:Y:S05]  /*3b60*/  EXIT ;  /* 0x000000000000794d */ /* 0x000fea0003800000 */
.L_x_35:
[----:B------:R-:W-:Y:S01]  /*3b70*/  BSSY B0, `(.L_x_85) ;  /* 0x0000005000007945 */ /* 0x000fe20003800000 */
[----:B------:R-:W-:-:S07]  /*3b80*/  MOV R11, 0xffffffff ;  /* 0xffffffff000b7802 */ /* 0x000fce0000000f00 */
[----:B0123--:R-:W-:Y:S05]  /*3b90*/  WARPSYNC.COLLECTIVE R11, `(.L_x_86) ;  /* 0x000000000b087348 */ /* 0x00ffea0003c00000 */
[----:B------:R-:W-:Y:S01]  /*3ba0*/  NOP ;  /* 0x0000000000007918 */ /* 0x000fe20000000000 */
[----:B0123--:R-:W-:Y:S05]  /*3bb0*/  ENDCOLLECTIVE ;  /* 0x000000000000791b */ /* 0x00ffea0003800000 */
.L_x_86:
[----:B------:R-:W-:Y:S05]  /*3bc0*/  BSYNC B0 ;  /* 0x0000000000007941 */ /* 0x000fea0003800000 */
.L_x_85:
[----:B------:R-:W-:Y:S05]  /*3bd0*/  BRA `(.L_x_87) ;  /* 0xffffffe0001c7947 */ /* 0x000fea000383ffff */
.L_x_43:
[----:B------:R-:W-:Y:S01]  /*3be0*/  BSSY B0, `(.L_x_88) ;  /* 0x0000008000007945 */ /* 0x000fe20003800000 */
[----:B------:R-:W-:Y:S01]  /*3bf0*/  IMAD.MOV.U32 R26, RZ, RZ, R9 ;  /* 0x000000ffff1a7224 */ /* 0x000fe200078e0009 */
[----:B------:R-:W-:Y:S01]  /*3c00*/  MOV R11, 0xffffffff ;  /* 0xffffffff000b7802 */ /* 0x000fe20000000f00 */
[----:B------:R-:W-:Y:S02]  /*3c10*/  IMAD.MOV.U32 R13, RZ, RZ, 0x10 ;  /* 0x00000010ff0d7424 */ /* 0x000fe400078e00ff */
[----:B------:R-:W-:-:S07]  /*3c20*/  IMAD.MOV.U32 R14, RZ, RZ, 0x1f ;  /* 0x0000001fff0e7424 */ /* 0x000fce00078e00ff */
[----:B------:R-:W-:Y:S05]  /*3c30*/  WARPSYNC.COLLECTIVE R11, `(.L_x_89) ;  /* 0x000000000b087348 */ /* 0x000fea0003c00000 */
[----:B------:R0:W1:Y:S02]  /*3c40*/  SHFL.DOWN P2, R22, R26, R13, R14 ;  /* 0x0800000d1a167389 */ /* 0x000064000004000e */
[----:B01----:R-:W-:Y:S05]  /*3c50*/  ENDCOLLECTIVE ;  /* 0x000000000000791b */ /* 0x003fea0003800000 */
.L_x_89:
[----:B------:R-:W-:Y:S05]  /*3c60*/  BSYNC B0 ;  /* 0x0000000000007941 */ /* 0x000fea0003800000 */
.L_x_88:
[----:B------:R-:W-:Y:S05]  /*3c70*/  BRA `(.L_x_90) ;  /* 0xffffffe400747947 */ /* 0x000fea000383ffff */
.L_x_44:
[----:B------:R-:W-:Y:S01]  /*3c80*/  BSSY B0, `(.L_x_91) ;  /* 0x0000006000007945 */ /* 0x000fe20003800000 */
[----:B------:R-:W-:Y:S02]  /*3c90*/  IMAD.MOV.U32 R14, RZ, RZ, 0x1f ;  /* 0x0000001fff0e7424 */ /* 0x000fe400078e00ff */
[----:B------:R-:W-:-:S07]  /*3ca0*/  IMAD.MOV.U32 R11, RZ, RZ, -0x1 ;  /* 0xffffffffff0b7424 */ /* 0x000fce00078e00ff */
[----:B0-----:R-:W-:Y:S05]  /*3cb0*/  WARPSYNC.COLLECTIVE R11, `(.L_x_92) ;  /* 0x000000000b087348 */ /* 0x001fea0003c00000 */
[----:B------:R1:W2:Y:S02]  /*3cc0*/  SHFL.DOWN P2, R22, R26, R13, R14 ;  /* 0x0800000d1a167389 */ /* 0x0002a4000004000e */
[----:B012---:R-:W-:Y:S05]  /*3cd0*/  ENDCOLLECTIVE ;  /* 0x000000000000791b */ /* 0x007fea0003800000 */
.L_x_92:
[----:B------:R-:W-:Y:S05]  /*3ce0*/  BSYNC B0 ;  /* 0x0000000000007941 */ /* 0x000fea0003800000 */
.L_x_91:
[----:B------:R-:W-:Y:S01]  /*3cf0*/  FMNMX R9, R22, R26, !PT ;  /* 0x0000001a16097209 */ /* 0x000fe20007800000 */
[----:B------:R-:W-:Y:S01]  /*3d00*/  IMAD.MOV.U32 R14, RZ, RZ, 0x1f ;  /* 0x0000001fff0e7424 */ /* 0x000fe200078e00ff */
[--C-:B------:R-:W-:Y:S01]  /*3d10*/  SHF.R.U32.HI R12, RZ, 0x2, R10.reuse ;  /* 0x00000002ff0c7819 */ /* 0x100fe2000001160a */
[----:B------:R-:W-:Y:S01]  /*3d20*/  IMAD.MOV.U32 R11, RZ, RZ, -0x1 ;  /* 0xffffffffff0b7424 */ /* 0x000fe200078e00ff */
[--C-:B------:R-:W-:Y:S01]  /*3d30*/  SHF.R.U32.HI R28, RZ, 0x3, R10.reuse ;  /* 0x00000003ff1c7819 */ /* 0x100fe2000001160a */
[----:B------:R-:W-:Y:S01]  /*3d40*/  IMAD.MOV.U32 R26, RZ, RZ, R9 ;  /* 0x000000ffff1a7224 */ /* 0x000fe200078e0009 */
[----:B------:R-:W-:Y:S02]  /*3d50*/  MOV R13, R12 ;  /* 0x0000000c000d7202 */ /* 0x000fe40000000f00 */
[----:B------:R-:W-:-:S07]  /*3d60*/  SHF.R.U32.HI R10, RZ, 0x4, R10 ;  /* 0x00000004ff0a7819 */ /* 0x000fce000001160a */
[----:B------:R-:W-:Y:S05]  /*3d70*/  WARPSYNC.COLLECTIVE R11, `(.L_x_93) ;  /* 0x000000000b087348 */ /* 0x000fea0003c00000 */
[----:B------:R0:W1:Y:S02]  /*3d80*/  SHFL.DOWN P2, R22, R26, R13, R14 ;  /* 0x0800000d1a167389 */ /* 0x000064000004000e */
[----:B01----:R-:W-:Y:S05]  /*3d90*/  ENDCOLLECTIVE ;  /* 0x000000000000791b */ /* 0x003fea0003800000 */
.L_x_93:
[----:B------:R-:W-:Y:S02]  /*3da0*/  MOV R13, R28 ;  /* 0x0000001c000d7202 */ /* 0x000fe40000000f00 */
[----:B------:R-:W-:-:S05]  /*3db0*/  FMNMX R15, R9, R22, !PT ;  /* 0x00000016090f7209 */ /* 0x000fca0007800000 */
[----:B------:R-:W-:-:S07]  /*3dc0*/  IMAD.MOV.U32 R26, RZ, RZ, R15 ;  /* 0x000000ffff1a7224 */ /* 0x000fce00078e000f */
[----:B------:R-:W-:Y:S05]  /*3dd0*/  WARPSYNC.COLLECTIVE R11, `(.L_x_94) ;  /* 0x000000000b087348 */ /* 0x000fea0003c00000 */
[----:B------:R0:W1:Y:S02]  /*3de0*/  SHFL.DOWN P2, R22, R26, R13, R14 ;  /* 0x0800000d1a167389 */ /* 0x000064000004000e */
[----:B01----:R-:W-:Y:S05]  /*3df0*/  ENDCOLLECTIVE ;  /* 0x000000000000791b */ /* 0x003fea0003800000 */
.L_x_94:
[----:B------:R-:W-:Y:S01]  /*3e00*/  IMAD.MOV.U32 R13, RZ, RZ, R10 ;  /* 0x000000ffff0d7224 */ /* 0x000fe200078e000a */
[----:B------:R-:W-:-:S05]  /*3e10*/  FMNMX R23, R15, R22, !PT ;  /* 0x000000160f177209 */ /* 0x000fca0007800000 */
[----:B------:R-:W-:-:S07]  /*3e20*/  IMAD.MOV.U32 R26, RZ, RZ, R23 ;  /* 0x000000ffff1a7224 */ /* 0x000fce00078e0017 */
[----:B------:R-:W-:Y:S05]  /*3e30*/  WARPSYNC.COLLECTIVE R11, `(.L_x_95) ;  /* 0x000000000b087348 */ /* 0x000fea0003c00000 */
[----:B------:R0:W1:Y:S02]  /*3e40*/  SHFL.DOWN P2, R22, R26, R13, R14 ;  /* 0x0800000d1a167389 */ /* 0x000064000004000e */
[----:B01----:R-:W-:Y:S05]  /*3e50*/  ENDCOLLECTIVE ;  /* 0x000000000000791b */ /* 0x003fea0003800000 */
.L_x_95:
[----:B------:R-:W-:Y:S05]  /*3e60*/  BRA `(.L_x_96) ;  /* 0xffffffe400307947 */ /* 0x000fea000383ffff */
.L_x_46:
[----:B------:R-:W-:Y:S01]  /*3e70*/  BSSY B0, `(.L_x_97) ;  /* 0x0000005000007945 */ /* 0x000fe20003800000 */
[----:B------:R-:W-:-:S07]  /*3e80*/  IMAD.MOV.U32 R11, RZ, RZ, -0x1 ;  /* 0xffffffffff0b7424 */ /* 0x000fce00078e00ff */
[----:B01----:R-:W-:Y:S05]  /*3e90*/  WARPSYNC.COLLECTIVE R11, `(.L_x_98) ;  /* 0x000000000b087348 */ /* 0x003fea0003c00000 */
[----:B------:R-:W-:Y:S01]  /*3ea0*/  NOP ;  /* 0x0000000000007918 */ /* 0x000fe20000000000 */
[----:B01----:R-:W-:Y:S05]  /*3eb0*/  ENDCOLLECTIVE ;  /* 0x000000000000791b */ /* 0x003fea0003800000 */
.L_x_98:
[----:B------:R-:W-:Y:S05]  /*3ec0*/  BSYNC B0 ;  /* 0x0000000000007941 */ /* 0x000fea0003800000 */
.L_x_97:
[----:B------:R-:W-:Y:S05]  /*3ed0*/  BRA `(.L_x_99) ;  /* 0xffffffe400407947 */ /* 0x000fea000383ffff */
.L_x_52:
[----:B------:R-:W-:Y:S01]  /*3ee0*/  BSSY B0, `(.L_x_100) ;  /* 0x0000008000007945 */ /* 0x000fe20003800000 */
[----:B------:R-:W-:Y:S01]  /*3ef0*/  MOV R26, R10 ;  /* 0x0000000a001a7202 */ /* 0x000fe20000000f00 */
[----:B------:R-:W-:Y:S02]  /*3f00*/  IMAD.MOV.U32 R13, RZ, RZ, 0x10 ;  /* 0x00000010ff0d7424 */ /* 0x000fe400078e00ff */
[----:B------:R-:W-:Y:S02]  /*3f10*/  IMAD.MOV.U32 R14, RZ, RZ, 0x1f ;  /* 0x0000001fff0e7424 */ /* 0x000fe400078e00ff */
[----:B--2---:R-:W-:-:S07]  /*3f20*/  IMAD.MOV.U32 R11, RZ, RZ, -0x1 ;  /* 0xffffffffff0b7424 */ /* 0x004fce00078e00ff */
[----:B------:R-:W-:Y:S05]  /*3f30*/  WARPSYNC.COLLECTIVE R11, `(.L_x_101) ;  /* 0x000000000b087348 */ /* 0x000fea0003c00000 */
[----:B------:R0:W1:Y:S02]  /*3f40*/  SHFL.DOWN P2, R22, R26, R13, R14 ;  /* 0x0800000d1a167389 */ /* 0x000064000004000e */
[----:B01----:R-:W-:Y:S05]  /*3f50*/  ENDCOLLECTIVE ;  /* 0x000000000000791b */ /* 0x003fea0003800000 */
.L_x_101:
[----:B------:R-:W-:Y:S05]  /*3f60*/  BSYNC B0 ;  /* 0x0000000000007941 */ /* 0x000fea0003800000 */
.L_x_100:
[----:B------:R-:W-:Y:S05]  /*3f70*/  BRA `(.L_x_102) ;  /* 0xffffffe800ec7947 */ /* 0x000fea000383ffff */
.L_x_53:
[----:B------:R-:W-:Y:S01]  /*3f80*/  HFMA2 R14, -RZ, RZ, 0, 1.847743988037109375e-06 ;  /* 0x0000001fff0e7431 */ /* 0x000fe200000001ff */
[----:B------:R-:W-:Y:S01]  /*3f90*/  BSSY B0, `(.L_x_103) ;  /* 0x0000005000007945 */ /* 0x000fe20003800000 */
[----:B--2---:R-:W-:-:S07]  /*3fa0*/  IMAD.MOV.U32 R11, RZ, RZ, -0x1 ;  /* 0xffffffffff0b7424 */ /* 0x004fce00078e00ff */
[----:B0-----:R-:W-:Y:S05]  /*3fb0*/  WARPSYNC.COLLECTIVE R11, `(.L_x_104) ;  /* 0x000000000b087348 */ /* 0x001fea0003c00000 */
[----:B------:R1:W2:Y:S02]  /*3fc0*/  SHFL.DOWN P2, R22, R26, R13, R14 ;  /* 0x0800000d1a167389 */ /* 0x0002a4000004000e */
[----:B012---:R-:W-:Y:S05]  /*3fd0*/  ENDCOLLECTIVE ;  /* 0x000000000000791b */ /* 0x007fea0003800000 */
.L_x_104:
[----:B------:R-:W-:Y:S05]  /*3fe0*/  BSYNC B0 ;  /* 0x0000000000007941 */ /* 0x000fea0003800000 */
.L_x_103:
[--C-:B------:R-:W-:Y:S01]  /*3ff0*/  SHF.R.U32.HI R11, RZ, 0x2, R15.reuse ;  /* 0x00000002ff0b7819 */ /* 0x100fe2000001160f */
[----:B------:R-:W-:Y:S01]  /*4000*/  FADD R10, R22, R26 ;  /* 0x0000001a160a7221 */ /* 0x000fe20000000000 */
[----:B------:R-:W-:Y:S02]  /*4010*/  MOV R14, 0x1f ;  /* 0x0000001f000e7802 */ /* 0x000fe40000000f00 */
[----:B------:R-:W-:Y:S01]  /*4020*/  SHF.R.U32.HI R28, RZ, 0x3, R15 ;  /* 0x00000003ff1c7819 */ /* 0x000fe2000001160f */
[----:B------:R-:W-:Y:S01]  /*4030*/  IMAD.MOV.U32 R13, RZ, RZ, R11 ;  /* 0x000000ffff0d7224 */ /* 0x000fe200078e000b */
[----:B------:R-:W-:Y:S01]  /*4040*/  SHF.R.U32.HI R15, RZ, 0x4, R15 ;  /* 0x00000004ff0f7819 */ /* 0x000fe2000001160f */
[----:B------:R-:W-:Y:S02]  /*4050*/  IMAD.MOV.U32 R26, RZ, RZ, R10 ;  /* 0x000000ffff1a7224 */ /* 0x000fe400078e000a */
[----:B------:R-:W-:-:S07]  /*4060*/  IMAD.MOV.U32 R11, RZ, RZ, -0x1 ;  /* 0xffffffffff0b7424 */ /* 0x000fce00078e00ff */
[----:B------:R-:W-:Y:S05]  /*4070*/  WARPSYNC.COLLECTIVE R11, `(.L_x_105) ;  /* 0x000000000b087348 */ /* 0x000fea0003c00000 */
[----:B------:R0:W1:Y:S02]  /*4080*/  SHFL.DOWN P2, R22, R26, R13, R14 ;  /* 0x0800000d1a167389 */ /* 0x000064000004000e */
[----:B01----:R-:W-:Y:S05]  /*4090*/  ENDCOLLECTIVE ;  /* 0x000000000000791b */ /* 0x003fea0003800000 */
.L_x_105:
[----:B------:R-:W-:Y:S02]  /*40a0*/  IMAD.MOV.U32 R13, RZ, RZ, R28 ;  /* 0x000000ffff0d7224 */ /* 0x000fe400078e001c */
[----:B------:R-:W-:-:S04]  /*40b0*/  FADD R23, R10, R22 ;  /* 0x000000160a177221 */ /* 0x000fc80000000000 */
[----:B------:R-:W-:-:S07]  /*40c0*/  IMAD.MOV.U32 R26, RZ, RZ, R23 ;  /* 0x000000ffff1a7224 */ /* 0x000fce00078e0017 */
[----:B------:R-:W-:Y:S05]  /*40d0*/  WARPSYNC.COLLECTIVE R11, `(.L_x_106) ;  /* 0x000000000b087348 */ /* 0x000fea0003c00000 */
[----:B------:R0:W1:Y:S02]  /*40e0*/  SHFL.DOWN P2, R22, R26, R13, R14 ;  /* 0x0800000d1a167389 */ /* 0x000064000004000e */
[----:B01----:R-:W-:Y:S05]  /*40f0*/  ENDCOLLECTIVE ;  /* 0x000000000000791b */ /* 0x003fea0003800000 */
.L_x_106:
[----:B------:R-:W-:Y:S02]  /*4100*/  IMAD.MOV.U32 R13, RZ, RZ, R15 ;  /* 0x000000ffff0d7224 */ /* 0x000fe400078e000f */
[----:B------:R-:W-:-:S05]  /*4110*/  FADD R25, R23, R22 ;  /* 0x0000001617197221 */ /* 0x000fca0000000000 */
[----:B------:R-:W-:-:S07]  /*4120*/  MOV R26, R25 ;  /* 0x00000019001a7202 */ /* 0x000fce0000000f00 */
[----:B------:R-:W-:Y:S05]  /*4130*/  WARPSYNC.COLLECTIVE R11, `(.L_x_107) ;  /* 0x000000000b087348 */ /* 0x000fea0003c00000 */
[----:B------:R0:W1:Y:S02]  /*4140*/  SHFL.DOWN P2, R22, R26, R13, R14 ;  /* 0x0800000d1a167389 */ /* 0x000064000004000e */
[----:B01----:R-:W-:Y:S05]  /*4150*/  ENDCOLLECTIVE ;  /* 0x000000000000791b */ /* 0x003fea0003800000 */
.L_x_107:
[----:B------:R-:W-:Y:S05]  /*4160*/  BRA `(.L_x_108) ;  /* 0xffffffe800a87947 */ /* 0x000fea000383ffff */
.L_x_55:
[----:B------:R-:W-:Y:S01]  /*4170*/  BSSY B0, `(.L_x_109) ;  /* 0x0000005000007945 */ /* 0x000fe20003800000 */
[----:B------:R-:W-:-:S07]  /*4180*/  IMAD.MOV.U32 R11, RZ, RZ, -0x1 ;  /* 0xffffffffff0b7424 */ /* 0x000fce00078e00ff */
[----:B0-----:R-:W-:Y:S05]  /*4190*/  WARPSYNC.COLLECTIVE R11, `(.L_x_110) ;  /* 0x000000000b087348 */ /* 0x001fea0003c00000 */
[----:B------:R-:W-:Y:S01]  /*41a0*/  NOP ;  /* 0x0000000000007918 */ /* 0x000fe20000000000 */
[----:B0-----:R-:W-:Y:S05]  /*41b0*/  ENDCOLLECTIVE ;  /* 0x000000000000791b */ /* 0x001fea0003800000 */
.L_x_110:
[----:B------:R-:W-:Y:S05]  /*41c0*/  BSYNC B0 ;  /* 0x0000000000007941 */ /* 0x000fea0003800000 */
.L_x_109:
[----:B------:R-:W-:Y:S05]  /*41d0*/  BRA `(.L_x_111) ;  /* 0xffffffe800b07947 */ /* 0x000fea000383ffff */
.L_x_63:
[----:B------:R-:W-:Y:S01]  /*41e0*/  BSSY B0, `(.L_x_112) ;  /* 0x0000005000007945 */ /* 0x000fe20003800000 */
[----:B-1----:R-:W-:-:S07]  /*41f0*/  IMAD.MOV.U32 R11, RZ, RZ, -0x1 ;  /* 0xffffffffff0b7424 */ /* 0x002fce00078e00ff */
[----:B0-234-:R-:W-:Y:S05]  /*4200*/  WARPSYNC.COLLECTIVE R11, `(.L_x_113) ;  /* 0x000000000b087348 */ /* 0x01dfea0003c00000 */
[----:B------:R-:W-:Y:S01]  /*4210*/  NOP ;  /* 0x0000000000007918 */ /* 0x000fe20000000000 */
[----:B0-234-:R-:W-:Y:S05]  /*4220*/  ENDCOLLECTIVE ;  /* 0x000000000000791b */ /* 0x01dfea0003800000 */
.L_x_113:
[----:B------:R-:W-:Y:S05]  /*4230*/  BSYNC B0 ;  /* 0x0000000000007941 */ /* 0x000fea0003800000 */
.L_x_112:
[----:B------:R-:W-:Y:S05]  /*4240*/  BRA `(.L_x_114) ;  /* 0xffffffec00cc7947 */ /* 0x000fea000383ffff */
.L_x_74:
[----:B------:R-:W-:Y:S01]  /*4250*/  BSSY B0, `(.L_x_115) ;  /* 0x0000005000007945 */ /* 0x000fe20003800000 */
[----:B-1----:R-:W-:-:S07]  /*4260*/  MOV R11, 0xffffffff ;  /* 0xffffffff000b7802 */ /* 0x002fce0000000f00 */
[----:B---34-:R-:W-:Y:S05]  /*4270*/  WARPSYNC.COLLECTIVE R11, `(.L_x_116) ;  /* 0x000000000b087348 */ /* 0x018fea0003c00000 */
[----:B------:R-:W-:Y:S01]  /*4280*/  NOP ;  /* 0x0000000000007918 */ /* 0x000fe20000000000 */
[----:B---34-:R-:W-:Y:S05]  /*4290*/  ENDCOLLECTIVE ;  /* 0x000000000000791b */ /* 0x018fea0003800000 */
.L_x_116:
[----:B------:R-:W-:Y:S05]  /*42a0*/  BSYNC B0 ;  /* 0x0000000000007941 */ /* 0x000fea0003800000 */
.L_x_115:
[----:B------:R-:W-:Y:S05]  /*42b0*/  BRA `(.L_x_117) ;  /* 0xfffffff400247947 */ /* 0x000fea000383ffff */
        .weak           $__internal_0_$__cuda_sm3x_div_rn_noftz_f32_slowpath
        .type           $__internal_0_$__cuda_sm3x_div_rn_noftz_f32_slowpath,@function
        .size           $__internal_0_$__cuda_sm3x_div_rn_noftz_f32_slowpath,(.L_x_130 - $__internal_0_$__cuda_sm3x_div_rn_noftz_f32_slowpath)
$__internal_0_$__cuda_sm3x_div_rn_noftz_f32_slowpath:
[----:B------:R-:W-:Y:S01]  /*42c0*/  SHF.R.U32.HI R14, RZ, 0x17, R13 ;  /* 0x00000017ff0e7819 */ /* 0x000fe2000001160d */
[----:B------:R-:W-:Y:S01]  /*42d0*/  BSSY.RECONVERGENT B2, `(.L_x_118) ;  /* 0x0000065000027945 */ /* 0x000fe20003800200 */
[--C-:B------:R-:W-:Y:S01]  /*42e0*/  SHF.R.U32.HI R23, RZ, 0x17, R8.reuse ;  /* 0x00000017ff177819 */ /* 0x100fe20000011608 */
[----:B------:R-:W-:Y:S01]  /*42f0*/  IMAD.MOV.U32 R29, RZ, RZ, R8 ;  /* 0x000000ffff1d7224 */ /* 0x000fe200078e0008 */
[----:B------:R-:W-:Y:S02]  /*4300*/  LOP3.LUT R14, R14, 0xff, RZ, 0xc0, !PT ;  /* 0x000000ff0e0e7812 */ /* 0x000fe400078ec0ff */
[----:B------:R-:W-:Y:S02]  /*4310*/  LOP3.LUT R23, R23, 0xff, RZ, 0xc0, !PT ;  /* 0x000000ff17177812 */ /* 0x000fe400078ec0ff */
[----:B------:R-:W-:Y:S01]  /*4320*/  MOV R25, R13 ;  /* 0x0000000d00197202 */ /* 0x000fe20000000f00 */
[----:B------:R-:W-:Y:S02]  /*4330*/  VIADD R28, R14, 0xffffffff ;  /* 0xffffffff0e1c7836 */ /* 0x000fe40000000000 */
[----:B------:R-:W-:-:S03]  /*4340*/  VIADD R27, R23, 0xffffffff ;  /* 0xffffffff171b7836 */ /* 0x000fc60000000000 */
[----:B------:R-:W-:-:S04]  /*4350*/  ISETP.GT.U32.AND P0, PT, R28, 0xfd, PT ;  /* 0x000000fd1c00780c */ /* 0x000fc80003f04070 */
[----:B------:R-:W-:-:S13]  /*4360*/  ISETP.GT.U32.OR P0, PT, R27, 0xfd, P0 ;  /* 0x000000fd1b00780c */ /* 0x000fda0000704470 */
[----:B------:R-:W-:Y:S01]  /*4370*/  @!P0 IMAD.MOV.U32 R26, RZ, RZ, RZ ;  /* 0x000000ffff1a8224 */ /* 0x000fe200078e00ff */
[----:B------:R-:W-:Y:S06]  /*4380*/  @!P0 BRA `(.L_x_119) ;  /* 0x0000000000608947 */ /* 0x000fec0003800000 */
[----:B------:R-:W-:Y:S01]  /*4390*/  FSETP.GTU.FTZ.AND P1, PT, |R13|, +INF , PT ;  /* 0x7f8000000d00780b */ /* 0x000fe20003f3c200 */
[----:B------:R-:W-:Y:S01]  /*43a0*/  IMAD.MOV.U32 R9, RZ, RZ, R13 ;  /* 0x000000ffff097224 */ /* 0x000fe200078e000d */
[----:B------:R-:W-:-:S04]  /*43b0*/  FSETP.GTU.FTZ.AND P0, PT, |R8|, +INF , PT ;  /* 0x7f8000000800780b */ /* 0x000fc80003f1c200 */
[----:B------:R-:W-:-:S13]  /*43c0*/  PLOP3.LUT P0, PT, P0, P1, PT, 0xf8, 0x8f ;  /* 0x00000000008f781c */ /* 0x000fda0000703f70 */
[----:B------:R-:W-:Y:S05]  /*43d0*/  @P0 BRA `(.L_x_120) ;  /* 0x00000004004c0947 */ /* 0x000fea0003800000 */
[----:B------:R-:W-:-:S13]  /*43e0*/  LOP3.LUT P0, RZ, R25, 0x7fffffff, R29, 0xc8, !PT ;  /* 0x7fffffff19ff7812 */ /* 0x000fda000780c81d */
[----:B------:R-:W-:Y:S05]  /*43f0*/  @!P0 BRA `(.L_x_121) ;  /* 0x00000004003c8947 */ /* 0x000fea0003800000 */
[C---:B------:R-:W-:Y:S02]  /*4400*/  FSETP.NEU.FTZ.AND P1, PT, |R8|.reuse, +INF , PT ;  /* 0x7f8000000800780b */ /* 0x040fe40003f3d200 */
[----:B------:R-:W-:Y:S02]  /*4410*/  FSETP.NEU.FTZ.AND P3, PT, |R9|, +INF , PT ;  /* 0x7f8000000900780b */ /* 0x000fe40003f7d200 */
[----:B------:R-:W-:-:S11]  /*4420*/  FSETP.NEU.FTZ.AND P0, PT, |R8|, +INF , PT ;  /* 0x7f8000000800780b */ /* 0x000fd60003f1d200 */
[----:B------:R-:W-:Y:S05]  /*4430*/  @!P3 BRA !P1, `(.L_x_121) ;  /* 0x00000004002cb947 */ /* 0x000fea0004800000 */
[----:B------:R-:W-:-:S04]  /*4440*/  LOP3.LUT P1, RZ, R29, 0x7fffffff, RZ, 0xc0, !PT ;  /* 0x7fffffff1dff7812 */ /* 0x000fc8000782c0ff */
[----:B------:R-:W-:-:S13]  /*4450*/  PLOP3.LUT P1, PT, P3, P1, PT, 0x2f, 0xf2 ;  /* 0x0000000000f2781c */ /* 0x000fda0001f22577 */
[----:B------:R-:W-:Y:S05]  /*4460*/  @P1 BRA `(.L_x_122) ;  /* 0x0000000400181947 */ /* 0x000fea0003800000 */
[----:B------:R-:W-:-:S04]  /*4470*/  LOP3.LUT P1, RZ, R25, 0x7fffffff, RZ, 0xc0, !PT ;  /* 0x7fffffff19ff7812 */ /* 0x000fc8000782c0ff */
[----:B------:R-:W-:-:S13]  /*4480*/  PLOP3.LUT P0, PT, P0, P1, PT, 0x2f, 0xf2 ;  /* 0x0000000000f2781c */ /* 0x000fda0000702577 */
[----:B------:R-:W-:Y:S05]  /*4490*/  @P0 BRA `(.L_x_123) ;  /* 0x0000000400000947 */ /* 0x000fea0003800000 */
[----:B------:R-:W-:Y:S02]  /*44a0*/  ISETP.GE.AND P0, PT, R27, RZ, PT ;  /* 0x000000ff1b00720c */ /* 0x000fe40003f06270 */
[----:B------:R-:W-:-:S11]  /*44b0*/  ISETP.GE.AND P1, PT, R28, RZ, PT ;  /* 0x000000ff1c00720c */ /* 0x000fd60003f26270 */
[----:B------:R-:W-:Y:S01]  /*44c0*/  @P0 IMAD.MOV.U32 R26, RZ, RZ, RZ ;  /* 0x000000ffff1a0224 */ /* 0x000fe200078e00ff */
[----:B------:R-:W-:Y:S01]  /*44d0*/  @!P0 MOV R26, 0xffffffc0 ;  /* 0xffffffc0001a8802 */ /* 0x000fe20000000f00 */
[----:B------:R-:W-:Y:S01]  /*44e0*/  @!P0 FFMA R29, R8, 1.84467440737095516160e+19, RZ ;  /* 0x5f800000081d8823 */ /* 0x000fe200000000ff */
[----:B------:R-:W-:-:S03]  /*44f0*/  @!P1 FFMA R25, R9, 1.84467440737095516160e+19, RZ ;  /* 0x5f80000009199823 */ /* 0x000fc600000000ff */
[----:B------:R-:W-:-:S07]  /*4500*/  @!P1 VIADD R26, R26, 0x40 ;  /* 0x000000401a1a9836 */ /* 0x000fce0000000000 */
.L_x_119:
[----:B------:R-:W-:Y:S01]  /*4510*/  LEA R8, R14, 0xc0800000, 0x17 ;  /* 0xc08000000e087811 */ /* 0x000fe200078eb8ff */
[----:B------:R-:W-:Y:S01]  /*4520*/  VIADD R23, R23, 0xffffff81 ;  /* 0xffffff8117177836 */ /* 0x000fe20000000000 */
[----:B------:R-:W-:Y:S03]  /*4530*/  BSSY.RECONVERGENT B3, `(.L_x_124) ;  /* 0x0000035000037945 */ /* 0x000fe60003800200 */
[----:B------:R-:W-:-:S04]  /*4540*/  IMAD.IADD R27, R25, 0x1, -R8 ;  /* 0x00000001191b7824 */ /* 0x000fc800078e0a08 */
[----:B------:R-:W0:Y:S01]  /*4550*/  MUFU.RCP R8, R27 ;  /* 0x0000001b00087308 */ /* 0x000e220000001000 */
[----:B------:R-:W-:-:S04]  /*4560*/  FADD.FTZ R25, -R27, -RZ ;  /* 0x800000ff1b197221 */ /* 0x000fc80000010100 */
[----:B0-----:R-:W-:-:S04]  /*4570*/  FFMA R9, R8, R25, 1 ;  /* 0x3f80000008097423 */ /* 0x001fc80000000019 */
[----:B------:R-:W-:Y:S01]  /*4580*/  FFMA R9, R8, R9, R8 ;  /* 0x0000000908097223 */ /* 0x000fe20000000008 */
[C---:B------:R-:W-:Y:S01]  /*4590*/  IMAD R8, R23.reuse, -0x800000, R29 ;  /* 0xff80000017087824 */ /* 0x040fe200078e021d */
[----:B------:R-:W-:-:S03]  /*45a0*/  IADD3 R23, PT, PT, R23, 0x7f, -R14 ;  /* 0x0000007f17177810 */ /* 0x000fc60007ffe80e */
[----:B------:R-:W-:Y:S01]  /*45b0*/  FFMA R14, R8, R9, RZ ;  /* 0x00000009080e7223 */ /* 0x000fe200000000ff */
[----:B------:R-:W-:-:S03]  /*45c0*/  IADD3 R26, PT, PT, R23, R26, RZ ;  /* 0x0000001a171a7210 */ /* 0x000fc60007ffe0ff */
[----:B------:R-:W-:-:S04]  /*45d0*/  FFMA R28, R25, R14, R8 ;  /* 0x0000000e191c7223 */ /* 0x000fc80000000008 */
[----:B------:R-:W-:-:S04]  /*45e0*/  FFMA R14, R9, R28, R14 ;  /* 0x0000001c090e7223 */ /* 0x000fc8000000000e */
[----:B------:R-:W-:-:S04]  /*45f0*/  FFMA R25, R25, R14, R8 ;  /* 0x0000000e19197223 */ /* 0x000fc80000000008 */
[----:B------:R-:W-:-:S05]  /*4600*/  FFMA R8, R9, R25, R14 ;  /* 0x0000001909087223 */ /* 0x000fca000000000e */
[----:B------:R-:W-:-:S04]  /*4610*/  SHF.R.U32.HI R23, RZ, 0x17, R8 ;  /* 0x00000017ff177819 */ /* 0x000fc80000011608 */
[----:B------:R-:W-:-:S05]  /*4620*/  LOP3.LUT R23, R23, 0xff, RZ, 0xc0, !PT ;  /* 0x000000ff17177812 */ /* 0x000fca00078ec0ff */
[----:B------:R-:W-:-:S04]  /*4630*/  IMAD.IADD R23, R23, 0x1, R26 ;  /* 0x0000000117177824 */ /* 0x000fc800078e021a */
[----:B------:R-:W-:-:S05]  /*4640*/  VIADD R27, R23, 0xffffffff ;  /* 0xffffffff171b7836 */ /* 0x000fca0000000000 */
[----:B------:R-:W-:-:S13]  /*4650*/  ISETP.GE.U32.AND P0, PT, R27, 0xfe, PT ;  /* 0x000000fe1b00780c */ /* 0x000fda0003f06070 */
[----:B------:R-:W-:Y:S05]  /*4660*/  @!P0 BRA `(.L_x_125) ;  /* 0x0000000000808947 */ /* 0x000fea0003800000 */
[----:B------:R-:W-:-:S13]  /*4670*/  ISETP.GT.AND P0, PT, R23, 0xfe, PT ;  /* 0x000000fe1700780c */ /* 0x000fda0003f04270 */
[----:B------:R-:W-:Y:S05]  /*4680*/  @P0 BRA `(.L_x_126) ;  /* 0x00000000006c0947 */ /* 0x000fea0003800000 */
[----:B------:R-:W-:-:S13]  /*4690*/  ISETP.GE.AND P0, PT, R23, 0x1, PT ;  /* 0x000000011700780c */ /* 0x000fda0003f06270 */
[----:B------:R-:W-:Y:S05]  /*46a0*/  @P0 BRA `(.L_x_127) ;  /* 0x0000000000740947 */ /* 0x000fea0003800000 */
[----:B------:R-:W-:Y:S02]  /*46b0*/  ISETP.GE.AND P0, PT, R23, -0x18, PT ;  /* 0xffffffe81700780c */ /* 0x000fe40003f06270 */
[----:B------:R-:W-:-:S11]  /*46c0*/  LOP3.LUT R8, R8, 0x80000000, RZ, 0xc0, !PT ;  /* 0x8000000008087812 */ /* 0x000fd600078ec0ff */
[----:B------:R-:W-:Y:S05]  /*46d0*/  @!P0 BRA `(.L_x_127) ;  /* 0x0000000000688947 */ /* 0x000fea0003800000 */
[CCC-:B------:R-:W-:Y:S01]  /*46e0*/  FFMA.RZ R27, R9.reuse, R25.reuse, R14.reuse ;  /* 0x00000019091b7223 */ /* 0x1c0fe2000000c00e */
[CCC-:B------:R-:W-:Y:S01]  /*46f0*/  FFMA.RP R26, R9.reuse, R25.reuse, R14.reuse ;  /* 0x00000019091a7223 */ /* 0x1c0fe2000000800e */
[----:B------:R-:W-:Y:S01]  /*4700*/  FFMA.RM R9, R9, R25, R14 ;  /* 0x0000001909097223 */ /* 0x000fe2000000400e */
[C---:B------:R-:W-:Y:S01]  /*4710*/  VIADD R14, R23.reuse, 0x20 ;  /* 0x00000020170e7836 */ /* 0x040fe20000000000 */
[----:B------:R-:W-:Y:S02]  /*4720*/  ISETP.NE.AND P3, PT, R23, RZ, PT ;  /* 0x000000ff1700720c */ /* 0x000fe40003f65270 */
[----:B------:R-:W-:Y:S02]  /*4730*/  LOP3.LUT R27, R27, 0x7fffff, RZ, 0xc0, !PT ;  /* 0x007fffff1b1b7812 */ /* 0x000fe400078ec0ff */
[----:B------:R-:W-:Y:S02]  /*4740*/  ISETP.NE.AND P1, PT, R23, RZ, PT ;  /* 0x000000ff1700720c */ /* 0x000fe40003f25270 */
[----:B------:R-:W-:-:S02]  /*4750*/  LOP3.LUT R27, R27, 0x800000, RZ, 0xfc, !PT ;  /* 0x008000001b1b7812 */ /* 0x000fc400078efcff */
[----:B------:R-:W-:Y:S02]  /*4760*/  IADD3 R23, PT, PT, -R23, RZ, RZ ;  /* 0x000000ff17177210 */ /* 0x000fe40007ffe1ff */
[----:B------:R-:W-:Y:S02]  /*4770*/  SHF.L.U32 R14, R27, R14, RZ ;  /* 0x0000000e1b0e7219 */ /* 0x000fe400000006ff */
[----:B------:R-:W-:Y:S02]  /*4780*/  FSETP.NEU.FTZ.AND P0, PT, R26, R9, PT ;  /* 0x000000091a00720b */ /* 0x000fe40003f1d000 */
[----:B------:R-:W-:Y:S02]  /*4790*/  SEL R26, R23, RZ, P3 ;  /* 0x000000ff171a7207 */ /* 0x000fe40001800000 */
[----:B------:R-:W-:Y:S02]  /*47a0*/  ISETP.NE.AND P1, PT, R14, RZ, P1 ;  /* 0x000000ff0e00720c */ /* 0x000fe40000f25270 */
[----:B------:R-:W-:-:S02]  /*47b0*/  SHF.R.U32.HI R26, RZ, R26, R27 ;  /* 0x0000001aff1a7219 */ /* 0x000fc4000001161b */
[----:B------:R-:W-:Y:S02]  /*47c0*/  PLOP3.LUT P0, PT, P0, P1, PT, 0xf8, 0x8f ;  /* 0x00000000008f781c */ /* 0x000fe40000703f70 */
[----:B------:R-:W-:Y:S02]  /*47d0*/  SHF.R.U32.HI R14, RZ, 0x1, R26 ;  /* 0x00000001ff0e7819 */ /* 0x000fe4000001161a */
[----:B------:R-:W-:-:S04]  /*47e0*/  SEL R9, RZ, 0x1, !P0 ;  /* 0x00000001ff097807 */ /* 0x000fc80004000000 */
[----:B------:R-:W-:-:S04]  /*47f0*/  LOP3.LUT R9, R9, 0x1, R14, 0xf8, !PT ;  /* 0x0000000109097812 */ /* 0x000fc800078ef80e */
[----:B------:R-:W-:-:S05]  /*4800*/  LOP3.LUT R9, R9, R26, RZ, 0xc0, !PT ;  /* 0x0000001a09097212 */ /* 0x000fca00078ec0ff */
[----:B------:R-:W-:-:S05]  /*4810*/  IMAD.IADD R9, R14, 0x1, R9 ;  /* 0x000000010e097824 */ /* 0x000fca00078e0209 */
[----:B------:R-:W-:Y:S01]  /*4820*/  LOP3.LUT R8, R9, R8, RZ, 0xfc, !PT ;  /* 0x0000000809087212 */ /* 0x000fe200078efcff */
[----:B------:R-:W-:Y:S06]  /*4830*/  BRA `(.L_x_127) ;  /* 0x0000000000107947 */ /* 0x000fec0003800000 */
.L_x_126:
[----:B------:R-:W-:-:S04]  /*4840*/  LOP3.LUT R8, R8, 0x80000000, RZ, 0xc0, !PT ;  /* 0x8000000008087812 */ /* 0x000fc800078ec0ff */
[----:B------:R-:W-:Y:S01]  /*4850*/  LOP3.LUT R8, R8, 0x7f800000, RZ, 0xfc, !PT ;  /* 0x7f80000008087812 */ /* 0x000fe200078efcff */
[----:B------:R-:W-:Y:S06]  /*4860*/  BRA `(.L_x_127) ;  /* 0x0000000000047947 */ /* 0x000fec0003800000 */
.L_x_125:
[----:B------:R-:W-:-:S07]  /*4870*/  IMAD R8, R26, 0x800000, R8 ;  /* 0x008000001a087824 */ /* 0x000fce00078e0208 */
.L_x_127:
[----:B------:R-:W-:Y:S05]  /*4880*/  BSYNC.RECONVERGENT B3 ;  /* 0x0000000000037941 */ /* 0x000fea0003800200 */
.L_x_124:
[----:B------:R-:W-:Y:S05]  /*4890*/  BRA `(.L_x_128) ;  /* 0x0000000000207947 */ /* 0x000fea0003800000 */
.L_x_123:
[----:B------:R-:W-:-:S04]  /*48a0*/  LOP3.LUT R8, R25, 0x80000000, R29, 0x48, !PT ;  /* 0x8000000019087812 */ /* 0x000fc800078e481d */
[----:B------:R-:W-:Y:S01]  /*48b0*/  LOP3.LUT R8, R8, 0x7f800000, RZ, 0xfc, !PT ;  /* 0x7f80000008087812 */ /* 0x000fe200078efcff */
[----:B------:R-:W-:Y:S06]  /*48c0*/  BRA `(.L_x_128) ;  /* 0x0000000000147947 */ /* 0x000fec0003800000 */
.L_x_122:
[----:B------:R-:W-:Y:S01]  /*48d0*/  LOP3.LUT R8, R25, 0x80000000, R29, 0x48, !PT ;  /* 0x8000000019087812 */ /* 0x000fe200078e481d */
[----:B------:R-:W-:Y:S06]  /*48e0*/  BRA `(.L_x_128) ;  /* 0x00000000000c7947 */ /* 0x000fec0003800000 */
.L_x_121:
[----:B------:R-:W0:Y:S01]  /*48f0*/  MUFU.RSQ R8, -QNAN ;  /* 0xffc0000000087908 */ /* 0x000e220000001400 */
[----:B------:R-:W-:Y:S05]  /*4900*/  BRA `(.L_x_128) ;  /* 0x0000000000047947 */ /* 0x000fea0003800000 */
.L_x_120:
[----:B------:R-:W-:-:S07]  /*4910*/  FADD.FTZ R8, R8, R9 ;  /* 0x0000000908087221 */ /* 0x000fce0000010000 */
.L_x_128:
[----:B------:R-:W-:Y:S05]  /*4920*/  BSYNC.RECONVERGENT B2 ;  /* 0x0000000000027941 */ /* 0x000fea0003800200 */
.L_x_118:
[----:B0-----:R-:W-:Y:S01]  /*4930*/  IMAD.MOV.U32 R14, RZ, RZ, R8 ;  /* 0x000000ffff0e7224 */ /* 0x001fe200078e0008 */
[----:B------:R-:W-:Y:S01]  /*4940*/  MOV R8, R15 ;  /* 0x0000000f00087202 */ /* 0x000fe20000000f00 */
[----:B------:R-:W-:-:S04]  /*4950*/  IMAD.MOV.U32 R9, RZ, RZ, 0x0 ;  /* 0x00000000ff097424 */ /* 0x000fc800078e00ff */
[----:B------:R-:W-:Y:S05]  /*4960*/  RET.REL.NODEC R8 `(_Z23phaseD_attention_kernelPK6__halfS1_S1_PS_iiiiif) ;  /* 0xffffffb408a47950 */ /* 0x000fea0003c3ffff */
.L_x_129:
[----:B------:R-:W-:-:S00]  /*4970*/  BRA `(.L_x_129) ;  /* 0xfffffffc00fc7947 */ /* 0x000fc0000383ffff */
[----:B------:R-:W-:-:S00]  /*4980*/  NOP ;  /* 0x0000000000007918 */ /* 0x000fc00000000000 */
[----:B------:R-:W-:-:S00]  /*4990*/  NOP ;  /* 0x0000000000007918 */ /* 0x000fc00000000000 */
[----:B------:R-:W-:-:S00]  /*49a0*/  NOP ;  /* 0x0000000000007918 */ /* 0x000fc00000000000 */
[----:B------:R-:W-:-:S00]  /*49b0*/  NOP ;  /* 0x0000000000007918 */ /* 0x000fc00000000000 */
[----:B------:R-:W-:-:S00]  /*49c0*/  NOP ;  /* 0x0000000000007918 */ /* 0x000fc00000000000 */
[----:B------:R-:W-:-:S00]  /*49d0*/  NOP ;  /* 0x0000000000007918 */ /* 0x000fc00000000000 */
[----:B------:R-:W-:-:S00]  /*49e0*/  NOP ;  /* 0x0000000000007918 */ /* 0x000fc00000000000 */
[----:B------:R-:W-:-:S00]  /*49f0*/  NOP ;  /* 0x0000000000007918 */ /* 0x000fc00000000000 */
.L_x_130:


//--------------------- .nv.shared._Z23phaseD_attention_kernelPK6__halfS1_S1_PS_iiiiif --------------------------
	.section	.nv.shared._Z23phaseD_attention_kernelPK6__halfS1_S1_PS_iiiiif,"aw",@nobits
	.sectionflags	@""
	.align	16
	.zero		1024


//--------------------- .nv.shared.reserved.0     --------------------------
	.section	.nv.shared.reserved.0,"aw",@nobits
	.weak		__nv_reservedSMEM_offset_0_alias
	.size		__nv_reservedSMEM_offset_0_alias, 0, 64
	.other		__nv_reservedSMEM_offset_0_alias,@"STO_CUDA_RESERVED_SHARED STV_DEFAULT"
__nv_reservedSMEM_offset_0_alias:
	.zero		0
	.zero		64


//--------------------- .nv.constant0._Z23phaseD_attention_kernelPK6__halfS1_S1_PS_iiiiif --------------------------
	.section	.nv.constant0._Z23phaseD_attention_kernelPK6__halfS1_S1_PS_iiiiif,"a",@progbits
	.sectionflags	@""
	.align	4
.nv.constant0._Z23phaseD_attention_kernelPK6__halfS1_S1_PS_iiiiif:
	.zero		952


//--------------------- SYMBOLS --------------------------

	.type		.nv.reservedSmem.offset0,@object
	.size		.nv.reservedSmem.offset0,0x4
	.type		.nv.reservedSmem.cap,@object
	.size		.nv.reservedSmem.cap,0x4
